//
// Generated by NVIDIA NVVM Compiler
//
// Compiler Build ID: CL-36424714
// Cuda compilation tools, release 13.0, V13.0.88
// Based on NVVM 20.0.0
//

.version 9.0
.target sm_100
.address_size 64

	// .globl	_Z11blockKernelPKfPfiii

.visible .entry _Z11blockKernelPKfPfiii(
	.param .u64 .ptr .align 1 _Z11blockKernelPKfPfiii_param_0,
	.param .u64 .ptr .align 1 _Z11blockKernelPKfPfiii_param_1,
	.param .u32 _Z11blockKernelPKfPfiii_param_2,
	.param .u32 _Z11blockKernelPKfPfiii_param_3,
	.param .u32 _Z11blockKernelPKfPfiii_param_4
)
{
	.reg .pred 	%p<38>;
	.reg .b32 	%r<23>;
	.reg .b32 	%f<219>;
	.reg .b64 	%rd<13>;

	ld.param.u32 	%r2, [_Z11blockKernelPKfPfiii_param_3];
	ld.param.u32 	%r3, [_Z11blockKernelPKfPfiii_param_4];
	mov.u32 	%r4, %ctaid.x;
	mov.u32 	%r5, %ntid.x;
	mov.u32 	%r6, %tid.x;
	mad.lo.s32 	%r7, %r4, %r5, %r6;
	mul.lo.s32 	%r8, %r3, %r2;
	setp.ge.s32 	%p1, %r7, %r8;
	@%p1 bra 	$L__BB0_2;
	ld.param.u32 	%r22, [_Z11blockKernelPKfPfiii_param_3];
	ld.param.u32 	%r21, [_Z11blockKernelPKfPfiii_param_2];
	ld.param.u64 	%rd12, [_Z11blockKernelPKfPfiii_param_1];
	ld.param.u64 	%rd11, [_Z11blockKernelPKfPfiii_param_0];
	cvta.to.global.u64 	%rd3, %rd12;
	cvta.to.global.u64 	%rd4, %rd11;
	mov.u32 	%r9, %ctaid.x;
	mov.u32 	%r10, %ntid.x;
	mov.u32 	%r11, %tid.x;
	mad.lo.s32 	%r12, %r9, %r10, %r11;
	div.s32 	%r13, %r12, %r22;
	mul.lo.s32 	%r14, %r13, %r22;
	sub.s32 	%r15, %r12, %r14;
	mad.lo.s32 	%r16, %r13, %r21, %r15;
	mul.lo.s32 	%r17, %r16, 9;
	mul.wide.s32 	%rd5, %r17, 4;
	add.s64 	%rd6, %rd4, %rd5;
	ld.global.nc.f32 	%f1, [%rd6];
	ld.global.nc.f32 	%f2, [%rd6+4];
	ld.global.nc.f32 	%f3, [%rd6+8];
	ld.global.nc.f32 	%f4, [%rd6+12];
	ld.global.nc.f32 	%f5, [%rd6+16];
	ld.global.nc.f32 	%f6, [%rd6+20];
	ld.global.nc.f32 	%f7, [%rd6+24];
	ld.global.nc.f32 	%f8, [%rd6+28];
	ld.global.nc.f32 	%f9, [%rd6+32];
	ld.global.nc.f32 	%f10, [%rd6+36];
	ld.global.nc.f32 	%f11, [%rd6+40];
	ld.global.nc.f32 	%f12, [%rd6+44];
	ld.global.nc.f32 	%f13, [%rd6+48];
	ld.global.nc.f32 	%f14, [%rd6+52];
	ld.global.nc.f32 	%f15, [%rd6+56];
	ld.global.nc.f32 	%f16, [%rd6+60];
	ld.global.nc.f32 	%f17, [%rd6+64];
	ld.global.nc.f32 	%f18, [%rd6+68];
	add.s32 	%r18, %r16, %r21;
	mul.lo.s32 	%r19, %r18, 9;
	mul.wide.s32 	%rd7, %r19, 4;
	add.s64 	%rd8, %rd4, %rd7;
	ld.global.nc.f32 	%f19, [%rd8];
	ld.global.nc.f32 	%f20, [%rd8+4];
	ld.global.nc.f32 	%f21, [%rd8+8];
	ld.global.nc.f32 	%f22, [%rd8+12];
	ld.global.nc.f32 	%f23, [%rd8+16];
	ld.global.nc.f32 	%f24, [%rd8+20];
	ld.global.nc.f32 	%f25, [%rd8+24];
	ld.global.nc.f32 	%f26, [%rd8+28];
	ld.global.nc.f32 	%f27, [%rd8+32];
	ld.global.nc.f32 	%f28, [%rd8+36];
	ld.global.nc.f32 	%f29, [%rd8+40];
	ld.global.nc.f32 	%f30, [%rd8+44];
	ld.global.nc.f32 	%f31, [%rd8+48];
	ld.global.nc.f32 	%f32, [%rd8+52];
	ld.global.nc.f32 	%f33, [%rd8+56];
	ld.global.nc.f32 	%f34, [%rd8+60];
	ld.global.nc.f32 	%f35, [%rd8+64];
	ld.global.nc.f32 	%f36, [%rd8+68];
	fma.rn.f32 	%f37, %f1, %f1, 0f358637BD;
	fma.rn.f32 	%f38, %f2, %f2, %f37;
	fma.rn.f32 	%f39, %f3, %f3, %f38;
	fma.rn.f32 	%f40, %f4, %f4, %f39;
	fma.rn.f32 	%f41, %f5, %f5, %f40;
	fma.rn.f32 	%f42, %f6, %f6, %f41;
	fma.rn.f32 	%f43, %f7, %f7, %f42;
	fma.rn.f32 	%f44, %f8, %f8, %f43;
	fma.rn.f32 	%f45, %f9, %f9, %f44;
	fma.rn.f32 	%f46, %f10, %f10, %f45;
	fma.rn.f32 	%f47, %f11, %f11, %f46;
	fma.rn.f32 	%f48, %f12, %f12, %f47;
	fma.rn.f32 	%f49, %f13, %f13, %f48;
	fma.rn.f32 	%f50, %f14, %f14, %f49;
	fma.rn.f32 	%f51, %f15, %f15, %f50;
	fma.rn.f32 	%f52, %f16, %f16, %f51;
	fma.rn.f32 	%f53, %f17, %f17, %f52;
	fma.rn.f32 	%f54, %f18, %f18, %f53;
	fma.rn.f32 	%f55, %f19, %f19, %f54;
	fma.rn.f32 	%f56, %f20, %f20, %f55;
	fma.rn.f32 	%f57, %f21, %f21, %f56;
	fma.rn.f32 	%f58, %f22, %f22, %f57;
	fma.rn.f32 	%f59, %f23, %f23, %f58;
	fma.rn.f32 	%f60, %f24, %f24, %f59;
	fma.rn.f32 	%f61, %f25, %f25, %f60;
	fma.rn.f32 	%f62, %f26, %f26, %f61;
	fma.rn.f32 	%f63, %f27, %f27, %f62;
	fma.rn.f32 	%f64, %f28, %f28, %f63;
	fma.rn.f32 	%f65, %f29, %f29, %f64;
	fma.rn.f32 	%f66, %f30, %f30, %f65;
	fma.rn.f32 	%f67, %f31, %f31, %f66;
	fma.rn.f32 	%f68, %f32, %f32, %f67;
	fma.rn.f32 	%f69, %f33, %f33, %f68;
	fma.rn.f32 	%f70, %f34, %f34, %f69;
	fma.rn.f32 	%f71, %f35, %f35, %f70;
	fma.rn.f32 	%f72, %f36, %f36, %f71;
	sqrt.rn.f32 	%f73, %f72;
	div.rn.f32 	%f74, %f1, %f73;
	setp.gt.f32 	%p2, %f74, 0f3E4CCCCD;
	selp.f32 	%f75, 0f3E4CCCCD, %f74, %p2;
	div.rn.f32 	%f76, %f2, %f73;
	setp.gt.f32 	%p3, %f76, 0f3E4CCCCD;
	selp.f32 	%f77, 0f3E4CCCCD, %f76, %p3;
	div.rn.f32 	%f78, %f3, %f73;
	setp.gt.f32 	%p4, %f78, 0f3E4CCCCD;
	selp.f32 	%f79, 0f3E4CCCCD, %f78, %p4;
	div.rn.f32 	%f80, %f4, %f73;
	setp.gt.f32 	%p5, %f80, 0f3E4CCCCD;
	selp.f32 	%f81, 0f3E4CCCCD, %f80, %p5;
	div.rn.f32 	%f82, %f5, %f73;
	setp.gt.f32 	%p6, %f82, 0f3E4CCCCD;
	selp.f32 	%f83, 0f3E4CCCCD, %f82, %p6;
	div.rn.f32 	%f84, %f6, %f73;
	setp.gt.f32 	%p7, %f84, 0f3E4CCCCD;
	selp.f32 	%f85, 0f3E4CCCCD, %f84, %p7;
	div.rn.f32 	%f86, %f7, %f73;
	setp.gt.f32 	%p8, %f86, 0f3E4CCCCD;
	selp.f32 	%f87, 0f3E4CCCCD, %f86, %p8;
	div.rn.f32 	%f88, %f8, %f73;
	setp.gt.f32 	%p9, %f88, 0f3E4CCCCD;
	selp.f32 	%f89, 0f3E4CCCCD, %f88, %p9;
	div.rn.f32 	%f90, %f9, %f73;
	setp.gt.f32 	%p10, %f90, 0f3E4CCCCD;
	selp.f32 	%f91, 0f3E4CCCCD, %f90, %p10;
	div.rn.f32 	%f92, %f10, %f73;
	setp.gt.f32 	%p11, %f92, 0f3E4CCCCD;
	selp.f32 	%f93, 0f3E4CCCCD, %f92, %p11;
	div.rn.f32 	%f94, %f11, %f73;
	setp.gt.f32 	%p12, %f94, 0f3E4CCCCD;
	selp.f32 	%f95, 0f3E4CCCCD, %f94, %p12;
	div.rn.f32 	%f96, %f12, %f73;
	setp.gt.f32 	%p13, %f96, 0f3E4CCCCD;
	selp.f32 	%f97, 0f3E4CCCCD, %f96, %p13;
	div.rn.f32 	%f98, %f13, %f73;
	setp.gt.f32 	%p14, %f98, 0f3E4CCCCD;
	selp.f32 	%f99, 0f3E4CCCCD, %f98, %p14;
	div.rn.f32 	%f100, %f14, %f73;
	setp.gt.f32 	%p15, %f100, 0f3E4CCCCD;
	selp.f32 	%f101, 0f3E4CCCCD, %f100, %p15;
	div.rn.f32 	%f102, %f15, %f73;
	setp.gt.f32 	%p16, %f102, 0f3E4CCCCD;
	selp.f32 	%f103, 0f3E4CCCCD, %f102, %p16;
	div.rn.f32 	%f104, %f16, %f73;
	setp.gt.f32 	%p17, %f104, 0f3E4CCCCD;
	selp.f32 	%f105, 0f3E4CCCCD, %f104, %p17;
	div.rn.f32 	%f106, %f17, %f73;
	setp.gt.f32 	%p18, %f106, 0f3E4CCCCD;
	selp.f32 	%f107, 0f3E4CCCCD, %f106, %p18;
	div.rn.f32 	%f108, %f18, %f73;
	setp.gt.f32 	%p19, %f108, 0f3E4CCCCD;
	selp.f32 	%f109, 0f3E4CCCCD, %f108, %p19;
	div.rn.f32 	%f110, %f19, %f73;
	setp.gt.f32 	%p20, %f110, 0f3E4CCCCD;
	selp.f32 	%f111, 0f3E4CCCCD, %f110, %p20;
	div.rn.f32 	%f112, %f20, %f73;
	setp.gt.f32 	%p21, %f112, 0f3E4CCCCD;
	selp.f32 	%f113, 0f3E4CCCCD, %f112, %p21;
	div.rn.f32 	%f114, %f21, %f73;
	setp.gt.f32 	%p22, %f114, 0f3E4CCCCD;
	selp.f32 	%f115, 0f3E4CCCCD, %f114, %p22;
	div.rn.f32 	%f116, %f22, %f73;
	setp.gt.f32 	%p23, %f116, 0f3E4CCCCD;
	selp.f32 	%f117, 0f3E4CCCCD, %f116, %p23;
	div.rn.f32 	%f118, %f23, %f73;
	setp.gt.f32 	%p24, %f118, 0f3E4CCCCD;
	selp.f32 	%f119, 0f3E4CCCCD, %f118, %p24;
	div.rn.f32 	%f120, %f24, %f73;
	setp.gt.f32 	%p25, %f120, 0f3E4CCCCD;
	selp.f32 	%f121, 0f3E4CCCCD, %f120, %p25;
	div.rn.f32 	%f122, %f25, %f73;
	setp.gt.f32 	%p26, %f122, 0f3E4CCCCD;
	selp.f32 	%f123, 0f3E4CCCCD, %f122, %p26;
	div.rn.f32 	%f124, %f26, %f73;
	setp.gt.f32 	%p27, %f124, 0f3E4CCCCD;
	selp.f32 	%f125, 0f3E4CCCCD, %f124, %p27;
	div.rn.f32 	%f126, %f27, %f73;
	setp.gt.f32 	%p28, %f126, 0f3E4CCCCD;
	selp.f32 	%f127, 0f3E4CCCCD, %f126, %p28;
	div.rn.f32 	%f128, %f28, %f73;
	setp.gt.f32 	%p29, %f128, 0f3E4CCCCD;
	selp.f32 	%f129, 0f3E4CCCCD, %f128, %p29;
	div.rn.f32 	%f130, %f29, %f73;
	setp.gt.f32 	%p30, %f130, 0f3E4CCCCD;
	selp.f32 	%f131, 0f3E4CCCCD, %f130, %p30;
	div.rn.f32 	%f132, %f30, %f73;
	setp.gt.f32 	%p31, %f132, 0f3E4CCCCD;
	selp.f32 	%f133, 0f3E4CCCCD, %f132, %p31;
	div.rn.f32 	%f134, %f31, %f73;
	setp.gt.f32 	%p32, %f134, 0f3E4CCCCD;
	selp.f32 	%f135, 0f3E4CCCCD, %f134, %p32;
	div.rn.f32 	%f136, %f32, %f73;
	setp.gt.f32 	%p33, %f136, 0f3E4CCCCD;
	selp.f32 	%f137, 0f3E4CCCCD, %f136, %p33;
	div.rn.f32 	%f138, %f33, %f73;
	setp.gt.f32 	%p34, %f138, 0f3E4CCCCD;
	selp.f32 	%f139, 0f3E4CCCCD, %f138, %p34;
	div.rn.f32 	%f140, %f34, %f73;
	setp.gt.f32 	%p35, %f140, 0f3E4CCCCD;
	selp.f32 	%f141, 0f3E4CCCCD, %f140, %p35;
	div.rn.f32 	%f142, %f35, %f73;
	setp.gt.f32 	%p36, %f142, 0f3E4CCCCD;
	selp.f32 	%f143, 0f3E4CCCCD, %f142, %p36;
	div.rn.f32 	%f144, %f36, %f73;
	setp.gt.f32 	%p37, %f144, 0f3E4CCCCD;
	selp.f32 	%f145, 0f3E4CCCCD, %f144, %p37;
	fma.rn.f32 	%f146, %f75, %f75, 0f358637BD;
	fma.rn.f32 	%f147, %f77, %f77, %f146;
	fma.rn.f32 	%f148, %f79, %f79, %f147;
	fma.rn.f32 	%f149, %f81, %f81, %f148;
	fma.rn.f32 	%f150, %f83, %f83, %f149;
	fma.rn.f32 	%f151, %f85, %f85, %f150;
	fma.rn.f32 	%f152, %f87, %f87, %f151;
	fma.rn.f32 	%f153, %f89, %f89, %f152;
	fma.rn.f32 	%f154, %f91, %f91, %f153;
	fma.rn.f32 	%f155, %f93, %f93, %f154;
	fma.rn.f32 	%f156, %f95, %f95, %f155;
	fma.rn.f32 	%f157, %f97, %f97, %f156;
	fma.rn.f32 	%f158, %f99, %f99, %f157;
	fma.rn.f32 	%f159, %f101, %f101, %f158;
	fma.rn.f32 	%f160, %f103, %f103, %f159;
	fma.rn.f32 	%f161, %f105, %f105, %f160;
	fma.rn.f32 	%f162, %f107, %f107, %f161;
	fma.rn.f32 	%f163, %f109, %f109, %f162;
	fma.rn.f32 	%f164, %f111, %f111, %f163;
	fma.rn.f32 	%f165, %f113, %f113, %f164;
	fma.rn.f32 	%f166, %f115, %f115, %f165;
	fma.rn.f32 	%f167, %f117, %f117, %f166;
	fma.rn.f32 	%f168, %f119, %f119, %f167;
	fma.rn.f32 	%f169, %f121, %f121, %f168;
	fma.rn.f32 	%f170, %f123, %f123, %f169;
	fma.rn.f32 	%f171, %f125, %f125, %f170;
	fma.rn.f32 	%f172, %f127, %f127, %f171;
	fma.rn.f32 	%f173, %f129, %f129, %f172;
	fma.rn.f32 	%f174, %f131, %f131, %f173;
	fma.rn.f32 	%f175, %f133, %f133, %f174;
	fma.rn.f32 	%f176, %f135, %f135, %f175;
	fma.rn.f32 	%f177, %f137, %f137, %f176;
	fma.rn.f32 	%f178, %f139, %f139, %f177;
	fma.rn.f32 	%f179, %f141, %f141, %f178;
	fma.rn.f32 	%f180, %f143, %f143, %f179;
	fma.rn.f32 	%f181, %f145, %f145, %f180;
	sqrt.rn.f32 	%f182, %f181;
	mul.lo.s32 	%r20, %r12, 36;
	div.rn.f32 	%f183, %f75, %f182;
	mul.wide.s32 	%rd9, %r20, 4;
	add.s64 	%rd10, %rd3, %rd9;
	st.global.f32 	[%rd10], %f183;
	div.rn.f32 	%f184, %f77, %f182;
	st.global.f32 	[%rd10+4], %f184;
	div.rn.f32 	%f185, %f79, %f182;
	st.global.f32 	[%rd10+8], %f185;
	div.rn.f32 	%f186, %f81, %f182;
	st.global.f32 	[%rd10+12], %f186;
	div.rn.f32 	%f187, %f83, %f182;
	st.global.f32 	[%rd10+16], %f187;
	div.rn.f32 	%f188, %f85, %f182;
	st.global.f32 	[%rd10+20], %f188;
	div.rn.f32 	%f189, %f87, %f182;
	st.global.f32 	[%rd10+24], %f189;
	div.rn.f32 	%f190, %f89, %f182;
	st.global.f32 	[%rd10+28], %f190;
	div.rn.f32 	%f191, %f91, %f182;
	st.global.f32 	[%rd10+32], %f191;
	div.rn.f32 	%f192, %f93, %f182;
	st.global.f32 	[%rd10+36], %f192;
	div.rn.f32 	%f193, %f95, %f182;
	st.global.f32 	[%rd10+40], %f193;
	div.rn.f32 	%f194, %f97, %f182;
	st.global.f32 	[%rd10+44], %f194;
	div.rn.f32 	%f195, %f99, %f182;
	st.global.f32 	[%rd10+48], %f195;
	div.rn.f32 	%f196, %f101, %f182;
	st.global.f32 	[%rd10+52], %f196;
	div.rn.f32 	%f197, %f103, %f182;
	st.global.f32 	[%rd10+56], %f197;
	div.rn.f32 	%f198, %f105, %f182;
	st.global.f32 	[%rd10+60], %f198;
	div.rn.f32 	%f199, %f107, %f182;
	st.global.f32 	[%rd10+64], %f199;
	div.rn.f32 	%f200, %f109, %f182;
	st.global.f32 	[%rd10+68], %f200;
	div.rn.f32 	%f201, %f111, %f182;
	st.global.f32 	[%rd10+72], %f201;
	div.rn.f32 	%f202, %f113, %f182;
	st.global.f32 	[%rd10+76], %f202;
	div.rn.f32 	%f203, %f115, %f182;
	st.global.f32 	[%rd10+80], %f203;
	div.rn.f32 	%f204, %f117, %f182;
	st.global.f32 	[%rd10+84], %f204;
	div.rn.f32 	%f205, %f119, %f182;
	st.global.f32 	[%rd10+88], %f205;
	div.rn.f32 	%f206, %f121, %f182;
	st.global.f32 	[%rd10+92], %f206;
	div.rn.f32 	%f207, %f123, %f182;
	st.global.f32 	[%rd10+96], %f207;
	div.rn.f32 	%f208, %f125, %f182;
	st.global.f32 	[%rd10+100], %f208;
	div.rn.f32 	%f209, %f127, %f182;
	st.global.f32 	[%rd10+104], %f209;
	div.rn.f32 	%f210, %f129, %f182;
	st.global.f32 	[%rd10+108], %f210;
	div.rn.f32 	%f211, %f131, %f182;
	st.global.f32 	[%rd10+112], %f211;
	div.rn.f32 	%f212, %f133, %f182;
	st.global.f32 	[%rd10+116], %f212;
	div.rn.f32 	%f213, %f135, %f182;
	st.global.f32 	[%rd10+120], %f213;
	div.rn.f32 	%f214, %f137, %f182;
	st.global.f32 	[%rd10+124], %f214;
	div.rn.f32 	%f215, %f139, %f182;
	st.global.f32 	[%rd10+128], %f215;
	div.rn.f32 	%f216, %f141, %f182;
	st.global.f32 	[%rd10+132], %f216;
	div.rn.f32 	%f217, %f143, %f182;
	st.global.f32 	[%rd10+136], %f217;
	div.rn.f32 	%f218, %f145, %f182;
	st.global.f32 	[%rd10+140], %f218;
$L__BB0_2:
	ret;

}


// ===== COMPILED SASS (sm_100) =====

	.target	sm_100

	.elftype	@"ET_EXEC"


//--------------------- .note.nv.tkinfo           --------------------------
	.section	.note.nv.tkinfo,"",@"SHT_NOTE"
	.sectionflags	@"SHF_NOTE_NV_TKINFO"
	.tkinfo
        /*0018*/ 	.word	0x00000002
        /*0030*/ 	.string	""
        /*0030*/ 	.string	"ptxas"
        /*0030*/ 	.string	"Cuda compilation tools, release 13.0, V13.0.88"
        /*0030*/ 	.string	"Build cuda_13.0.r13.0/compiler.36424714_0"
        /*0030*/ 	.string	"-arch sm_100 -m 64 "



//--------------------- .note.nv.cuinfo           --------------------------
	.section	.note.nv.cuinfo,"",@"SHT_NOTE"
	.sectionflags	@"SHF_NOTE_NV_CUINFO"
        /*0018*/ 	.short	0x0002
        /*001a*/ 	.short	0x0064
        /*001c*/ 	.short	0x0082
	.zero		2


//--------------------- .nv.info                  --------------------------
	.section	.nv.info,"",@"SHT_CUDA_INFO"
	.align	4


	//----- nvinfo : EIATTR_REGCOUNT
	.align		4
        /*0000*/ 	.byte	0x04, 0x2f
        /*0002*/ 	.short	(.L_1 - .L_0)
	.align		4
.L_0:
        /*0004*/ 	.word	index@(_Z11blockKernelPKfPfiii)
        /*0008*/ 	.word	0x00000038


	//----- nvinfo : EIATTR_FRAME_SIZE
	.align		4
.L_1:
        /*000c*/ 	.byte	0x04, 0x11
        /*000e*/ 	.short	(.L_3 - .L_2)
	.align		4
.L_2:
        /*0010*/ 	.word	index@($__internal_1_$__cuda_sm3x_div_rn_noftz_f32_slowpath)
        /*0014*/ 	.word	0x00000000


	//----- nvinfo : EIATTR_FRAME_SIZE
	.align		4
.L_3:
        /*0018*/ 	.byte	0x04, 0x11
        /*001a*/ 	.short	(.L_5 - .L_4)
	.align		4
.L_4:
        /*001c*/ 	.word	index@($__internal_0_$__cuda_sm20_sqrt_rn_f32_slowpath)
        /*0020*/ 	.word	0x00000000


	//----- nvinfo : EIATTR_FRAME_SIZE
	.align		4
.L_5:
        /*0024*/ 	.byte	0x04, 0x11
        /*0026*/ 	.short	(.L_7 - .L_6)
	.align		4
.L_6:
        /*0028*/ 	.word	index@(_Z11blockKernelPKfPfiii)
        /*002c*/ 	.word	0x00000000


	//----- nvinfo : EIATTR_MIN_STACK_SIZE
	.align		4
.L_7:
        /*0030*/ 	.byte	0x04, 0x12
        /*0032*/ 	.short	(.L_9 - .L_8)
	.align		4
.L_8:
        /*0034*/ 	.word	index@(_Z11blockKernelPKfPfiii)
        /*0038*/ 	.word	0x00000000
.L_9:


//--------------------- .nv.compat                --------------------------
	.section	.nv.compat,"",@"SHT_CUDA_COMPAT_INFO"
	.align	4
        /*0000*/ 	.byte	0x02, 0x09, 0x00, 0x00, 0x02, 0x02, 0x01, 0x00, 0x02, 0x05, 0x05, 0x00, 0x03, 0x07, 0x01, 0x01
        /*0010*/ 	.byte	0x02, 0x03, 0x00, 0x00, 0x02, 0x06, 0x01, 0x00, 0x04, 0x0b, 0x08, 0x00, 0x01, 0x00, 0x00, 0x00
        /*0020*/ 	.byte	0x00, 0x00, 0x00, 0x00


//--------------------- .nv.info._Z11blockKernelPKfPfiii --------------------------
	.section	.nv.info._Z11blockKernelPKfPfiii,"",@"SHT_CUDA_INFO"
	.sectionflags	@""
	.align	4


	//----- nvinfo : EIATTR_CUDA_API_VERSION
	.align		4
        /*0000*/ 	.byte	0x04, 0x37
        /*0002*/ 	.short	(.L_11 - .L_10)
.L_10:
        /*0004*/ 	.word	0x00000082


	//----- nvinfo : EIATTR_KPARAM_INFO
	.align		4
.L_11:
        /*0008*/ 	.byte	0x04, 0x17
        /*000a*/ 	.short	(.L_13 - .L_12)
.L_12:
        /*000c*/ 	.word	0x00000000
        /*0010*/ 	.short	0x0004
        /*0012*/ 	.short	0x0018
        /*0014*/ 	.byte	0x00, 0xf0, 0x11, 0x00


	//----- nvinfo : EIATTR_KPARAM_INFO
	.align		4
.L_13:
        /*0018*/ 	.byte	0x04, 0x17
        /*001a*/ 	.short	(.L_15 - .L_14)
.L_14:
        /*001c*/ 	.word	0x00000000
        /*0020*/ 	.short	0x0003
        /*0022*/ 	.short	0x0014
        /*0024*/ 	.byte	0x00, 0xf0, 0x11, 0x00


	//----- nvinfo : EIATTR_KPARAM_INFO
	.align		4
.L_15:
        /*0028*/ 	.byte	0x04, 0x17
        /*002a*/ 	.short	(.L_17 - .L_16)
.L_16:
        /*002c*/ 	.word	0x00000000
        /*0030*/ 	.short	0x0002
        /*0032*/ 	.short	0x0010
        /*0034*/ 	.byte	0x00, 0xf0, 0x11, 0x00


	//----- nvinfo : EIATTR_KPARAM_INFO
	.align		4
.L_17:
        /*0038*/ 	.byte	0x04, 0x17
        /*003a*/ 	.short	(.L_19 - .L_18)
.L_18:
        /*003c*/ 	.word	0x00000000
        /*0040*/ 	.short	0x0001
        /*0042*/ 	.short	0x0008
        /*0044*/ 	.byte	0x00, 0xf5, 0x21, 0x00


	//----- nvinfo : EIATTR_KPARAM_INFO
	.align		4
.L_19:
        /*0048*/ 	.byte	0x04, 0x17
        /*004a*/ 	.short	(.L_21 - .L_20)
.L_20:
        /*004c*/ 	.word	0x00000000
        /*0050*/ 	.short	0x0000
        /*0052*/ 	.short	0x0000
        /*0054*/ 	.byte	0x00, 0xf5, 0x21, 0x00


	//----- nvinfo : EIATTR_SPARSE_MMA_MASK
	.align		4
.L_21:
        /*0058*/ 	.byte	0x03, 0x50
        /*005a*/ 	.short	0x0000


	//----- nvinfo : EIATTR_MAXREG_COUNT
	.align		4
        /*005c*/ 	.byte	0x03, 0x1b
        /*005e*/ 	.short	0x00ff


	//----- nvinfo : EIATTR_MERCURY_ISA_VERSION
	.align		4
        /*0060*/ 	.byte	0x03, 0x5f
        /*0062*/ 	.short	0x0101


	//----- nvinfo : EIATTR_VRC_CTA_INIT_COUNT
	.align		4
        /*0064*/ 	.byte	0x02, 0x4a
	.zero		1
	.zero		1


	//----- nvinfo : EIATTR_EXIT_INSTR_OFFSETS
	.align		4
        /*0068*/ 	.byte	0x04, 0x1c
        /*006a*/ 	.short	(.L_23 - .L_22)


	//   ....[0]....
.L_22:
        /*006c*/ 	.word	0x00000090


	//   ....[1]....
        /*0070*/ 	.word	0x00004ba0


	//----- nvinfo : EIATTR_CRS_STACK_SIZE
	.align		4
.L_23:
        /*0074*/ 	.byte	0x04, 0x1e
        /*0076*/ 	.short	(.L_25 - .L_24)
.L_24:
        /*0078*/ 	.word	0x00000000


	//----- nvinfo : EIATTR_CBANK_PARAM_SIZE
	.align		4
.L_25:
        /*007c*/ 	.byte	0x03, 0x19
        /*007e*/ 	.short	0x001c


	//----- nvinfo : EIATTR_PARAM_CBANK
	.align		4
        /*0080*/ 	.byte	0x04, 0x0a
        /*0082*/ 	.short	(.L_27 - .L_26)
	.align		4
.L_26:
        /*0084*/ 	.word	index@(.nv.constant0._Z11blockKernelPKfPfiii)
        /*0088*/ 	.short	0x0380
        /*008a*/ 	.short	0x001c


	//----- nvinfo : EIATTR_SW_WAR
	.align		4
.L_27:
        /*008c*/ 	.byte	0x04, 0x36
        /*008e*/ 	.short	(.L_29 - .L_28)
.L_28:
        /*0090*/ 	.word	0x00000008
.L_29:


//--------------------- .nv.callgraph             --------------------------
	.section	.nv.callgraph,"",@"SHT_CUDA_CALLGRAPH"
	.align	4
	.sectionentsize	8
	.align		4
        /*0000*/ 	.word	0x00000000
	.align		4
        /*0004*/ 	.word	0xffffffff
	.align		4
        /*0008*/ 	.word	0x00000000
	.align		4
        /*000c*/ 	.word	0xfffffffe
	.align		4
        /*0010*/ 	.word	0x00000000
	.align		4
        /*0014*/ 	.word	0xfffffffd
	.align		4
        /*0018*/ 	.word	0x00000000
	.align		4
        /*001c*/ 	.word	0xfffffffc


//--------------------- .text._Z11blockKernelPKfPfiii --------------------------
	.section	.text._Z11blockKernelPKfPfiii,"ax",@progbits
	.align	128
        .global         _Z11blockKernelPKfPfiii
        .type           _Z11blockKernelPKfPfiii,@function
        .size           _Z11blockKernelPKfPfiii,(.L_x_164 - _Z11blockKernelPKfPfiii)
        .other          _Z11blockKernelPKfPfiii,@"STO_CUDA_ENTRY STV_DEFAULT"
_Z11blockKernelPKfPfiii:
.text._Z11blockKernelPKfPfiii:
[----:B------:R-:W-:Y:S01]  /*0000*/  LDC R1, c[0x0][0x37c] ;  /* 0x0000df00ff017b82 */ /* 0x000fe20000000800 */
[----:B------:R-:W0:Y:S07]  /*0010*/  S2R R39, SR_TID.X ;  /* 0x0000000000277919 */ /* 0x000e2e0000002100 */
[----:B------:R-:W0:Y:S01]  /*0020*/  S2UR UR4, SR_CTAID.X ;  /* 0x00000000000479c3 */ /* 0x000e220000002500 */
[----:B------:R-:W1:Y:S07]  /*0030*/  LDCU UR5, c[0x0][0x398] ;  /* 0x00007300ff0577ac */ /* 0x000e6e0008000800 */
[----:B------:R-:W0:Y:S08]  /*0040*/  LDC R0, c[0x0][0x360] ;  /* 0x0000d800ff007b82 */ /* 0x000e300000000800 */
[----:B------:R-:W1:Y:S01]  /*0050*/  LDC R6, c[0x0][0x394] ;  /* 0x0000e500ff067b82 */ /* 0x000e620000000800 */
[----:B0-----:R-:W-:-:S02]  /*0060*/  IMAD R0, R0, UR4, R39 ;  /* 0x0000000400007c24 */ /* 0x001fc4000f8e0227 */
[----:B-1----:R-:W-:-:S05]  /*0070*/  IMAD R3, R6, UR5, RZ ;  /* 0x0000000506037c24 */ /* 0x002fca000f8e02ff */
[----:B------:R-:W-:-:S13]  /*0080*/  ISETP.GE.AND P0, PT, R0, R3, PT ;  /* 0x000000030000720c */ /* 0x000fda0003f06270 */
[----:B------:R-:W-:Y:S05]  /*0090*/  @P0 EXIT ;  /* 0x000000000000094d */ /* 0x000fea0003800000 */
[----:B------:R-:W-:Y:S01]  /*00a0*/  IABS R5, R6 ;  /* 0x0000000600057213 */ /* 0x000fe20000000000 */
[----:B------:R-:W0:Y:S01]  /*00b0*/  LDC R4, c[0x0][0x360] ;  /* 0x0000d800ff047b82 */ /* 0x000e220000000800 */
[----:B------:R-:W1:Y:S02]  /*00c0*/  LDCU UR6, c[0x0][0x390] ;  /* 0x00007200ff0677ac */ /* 0x000e640008000800 */
[----:B------:R-:W2:Y:S05]  /*00d0*/  I2F.RP R0, R5 ;  /* 0x0000000500007306 */ /* 0x000eaa0000209400 */
[----:B------:R-:W3:Y:S03]  /*00e0*/  LDC.64 R40, c[0x0][0x380] ;  /* 0x0000e000ff287b82 */ /* 0x000ee60000000a00 */
[----:B--2---:R-:W2:Y:S01]  /*00f0*/  MUFU.RCP R0, R0 ;  /* 0x0000000000007308 */ /* 0x004ea20000001000 */
[----:B0-----:R-:W-:Y:S01]  /*0100*/  IMAD R39, R4, UR4, R39 ;  /* 0x0000000404277c24 */ /* 0x001fe2000f8e0227 */
[----:B------:R-:W0:Y:S01]  /*0110*/  LDCU.64 UR4, c[0x0][0x358] ;  /* 0x00006b00ff0477ac */ /* 0x000e220008000a00 */
[----:B--2---:R-:W-:-:S03]  /*0120*/  IADD3 R2, PT, PT, R0, 0xffffffe, RZ ;  /* 0x0ffffffe00027810 */ /* 0x004fc60007ffe0ff */
[----:B------:R-:W-:Y:S02]  /*0130*/  IABS R0, R39 ;  /* 0x0000002700007213 */ /* 0x000fe40000000000 */
[----:B------:R2:W4:Y:S02]  /*0140*/  F2I.FTZ.U32.TRUNC.NTZ R3, R2 ;  /* 0x0000000200037305 */ /* 0x000524000021f000 */
[----:B--2---:R-:W-:Y:S01]  /*0150*/  HFMA2 R2, -RZ, RZ, 0, 0 ;  /* 0x00000000ff027431 */ /* 0x004fe200000001ff */
[----:B----4-:R-:W-:-:S05]  /*0160*/  IADD3 R8, PT, PT, RZ, -R3, RZ ;  /* 0x80000003ff087210 */ /* 0x010fca0007ffe0ff */
[----:B------:R-:W-:-:S04]  /*0170*/  IMAD R7, R8, R5, RZ ;  /* 0x0000000508077224 */ /* 0x000fc800078e02ff */
[----:B------:R-:W-:-:S06]  /*0180*/  IMAD.HI.U32 R3, R3, R7, R2 ;  /* 0x0000000703037227 */ /* 0x000fcc00078e0002 */
[----:B------:R-:W-:-:S05]  /*0190*/  IMAD.HI.U32 R3, R3, R0, RZ ;  /* 0x0000000003037227 */ /* 0x000fca00078e00ff */
[----:B------:R-:W-:-:S05]  /*01a0*/  IADD3 R4, PT, PT, -R3, RZ, RZ ;  /* 0x000000ff03047210 */ /* 0x000fca0007ffe1ff */
[----:B------:R-:W-:-:S05]  /*01b0*/  IMAD R0, R5, R4, R0 ;  /* 0x0000000405007224 */ /* 0x000fca00078e0200 */
[----:B------:R-:W-:-:S13]  /*01c0*/  ISETP.GT.U32.AND P2, PT, R5, R0, PT ;  /* 0x000000000500720c */ /* 0x000fda0003f44070 */
[-C--:B------:R-:W-:Y:S02]  /*01d0*/  @!P2 IADD3 R0, PT, PT, R0, -R5.reuse, RZ ;  /* 0x800000050000a210 */ /* 0x080fe40007ffe0ff */
[----:B------:R-:W-:Y:S02]  /*01e0*/  @!P2 IADD3 R3, PT, PT, R3, 0x1, RZ ;  /* 0x000000010303a810 */ /* 0x000fe40007ffe0ff */
[----:B------:R-:W-:Y:S02]  /*01f0*/  ISETP.GE.U32.AND P0, PT, R0, R5, PT ;  /* 0x000000050000720c */ /* 0x000fe40003f06070 */
[----:B------:R-:W-:Y:S02]  /*0200*/  LOP3.LUT R0, R39, R6, RZ, 0x3c, !PT ;  /* 0x0000000627007212 */ /* 0x000fe400078e3cff */
[----:B------:R-:W-:Y:S02]  /*0210*/  ISETP.NE.AND P2, PT, R6, RZ, PT ;  /* 0x000000ff0600720c */ /* 0x000fe40003f45270 */
[----:B------:R-:W-:-:S07]  /*0220*/  ISETP.GE.AND P1, PT, R0, RZ, PT ;  /* 0x000000ff0000720c */ /* 0x000fce0003f26270 */
[----:B------:R-:W-:-:S06]  /*0230*/  @P0 IADD3 R3, PT, PT, R3, 0x1, RZ ;  /* 0x0000000103030810 */ /* 0x000fcc0007ffe0ff */
[----:B------:R-:W-:Y:S02]  /*0240*/  @!P1 IADD3 R3, PT, PT, -R3, RZ, RZ ;  /* 0x000000ff03039210 */ /* 0x000fe40007ffe1ff */
[----:B------:R-:W-:-:S04]  /*0250*/  @!P2 LOP3.LUT R3, RZ, R6, RZ, 0x33, !PT ;  /* 0x00000006ff03a212 */ /* 0x000fc800078e33ff */
[----:B------:R-:W-:-:S05]  /*0260*/  IADD3 R0, PT, PT, -R3, RZ, RZ ;  /* 0x000000ff03007210 */ /* 0x000fca0007ffe1ff */
[----:B------:R-:W-:-:S04]  /*0270*/  IMAD R0, R6, R0, R39 ;  /* 0x0000000006007224 */ /* 0x000fc800078e0227 */
[----:B-1----:R-:W-:-:S05]  /*0280*/  IMAD R0, R3, UR6, R0 ;  /* 0x0000000603007c24 */ /* 0x002fca000f8e0200 */
[----:B------:R-:W-:-:S05]  /*0290*/  LEA R29, R0, R0, 0x3 ;  /* 0x00000000001d7211 */ /* 0x000fca00078e18ff */
[----:B---3--:R-:W-:-:S05]  /*02a0*/  IMAD.WIDE R28, R29, 0x4, R40 ;  /* 0x000000041d1c7825 */ /* 0x008fca00078e0228 */
[----:B0-----:R-:W2:Y:S04]  /*02b0*/  LDG.E.CONSTANT R47, desc[UR4][R28.64] ;  /* 0x000000041c2f7981 */ /* 0x001ea8000c1e9900 */
[----:B------:R-:W3:Y:S04]  /*02c0*/  LDG.E.CONSTANT R27, desc[UR4][R28.64+0x4] ;  /* 0x000004041c1b7981 */ /* 0x000ee8000c1e9900 */
[----:B------:R-:W4:Y:S04]  /*02d0*/  LDG.E.CONSTANT R20, desc[UR4][R28.64+0x8] ;  /* 0x000008041c147981 */ /* 0x000f28000c1e9900 */
[----:B------:R-:W5:Y:S04]  /*02e0*/  LDG.E.CONSTANT R25, desc[UR4][R28.64+0xc] ;  /* 0x00000c041c197981 */ /* 0x000f68000c1e9900 */
        /* <DEDUP_REMOVED lines=9> */
[----:B------:R-:W5:Y:S01]  /*0380*/  LDG.E.CONSTANT R15, desc[UR4][R28.64+0x34] ;  /* 0x000034041c0f7981 */ /* 0x000f62000c1e9900 */
[----:B------:R-:W-:-:S03]  /*0390*/  IADD3 R0, PT, PT, R0, UR6, RZ ;  /* 0x0000000600007c10 */ /* 0x000fc6000fffe0ff */
[----:B------:R-:W5:Y:S01]  /*03a0*/  LDG.E.CONSTANT R8, desc[UR4][R28.64+0x38] ;  /* 0x000038041c087981 */ /* 0x000f62000c1e9900 */
[----:B------:R-:W-:-:S03]  /*03b0*/  LEA R3, R0, R0, 0x3 ;  /* 0x0000000000037211 */ /* 0x000fc600078e18ff */
[----:B------:R-:W5:Y:S04]  /*03c0*/  LDG.E.CONSTANT R13, desc[UR4][R28.64+0x3c] ;  /* 0x00003c041c0d7981 */ /* 0x000f68000c1e9900 */
[----:B------:R-:W5:Y:S01]  /*03d0*/  LDG.E.CONSTANT R6, desc[UR4][R28.64+0x40] ;  /* 0x000040041c067981 */ /* 0x000f62000c1e9900 */
[----:B------:R-:W-:-:S03]  /*03e0*/  IMAD.WIDE R40, R3, 0x4, R40 ;  /* 0x0000000403287825 */ /* 0x000fc600078e0228 */
        /* <DEDUP_REMOVED lines=18> */
[----:B------:R0:W5:Y:S01]  /*0510*/  LDG.E.CONSTANT R29, desc[UR4][R40.64+0x44] ;  /* 0x00004404281d7981 */ /* 0x000162000c1e9900 */
[----:B------:R-:W-:Y:S01]  /*0520*/  BSSY.RECONVERGENT B0, `(.L_x_0) ;  /* 0x0000031000007945 */ /* 0x000fe20003800200 */
[----:B--2---:R-:W-:-:S04]  /*0530*/  FFMA R22, R47, R47, 9.9999999747524270788e-07 ;  /* 0x358637bd2f167423 */ /* 0x004fc8000000002f */
[----:B---3--:R-:W-:-:S04]  /*0540*/  FFMA R43, R27, R27, R22 ;  /* 0x0000001b1b2b7223 */ /* 0x008fc80000000016 */
[----:B----4-:R-:W-:-:S04]  /*0550*/  FFMA R22, R20, R20, R43 ;  /* 0x0000001414167223 */ /* 0x010fc8000000002b */
[----:B-----5:R-:W-:-:S04]  /*0560*/  FFMA R43, R25, R25, R22 ;  /* 0x00000019192b7223 */ /* 0x020fc80000000016 */
[----:B------:R-:W-:-:S04]  /*0570*/  FFMA R22, R18, R18, R43 ;  /* 0x0000001212167223 */ /* 0x000fc8000000002b */
[----:B------:R-:W-:-:S04]  /*0580*/  FFMA R43, R23, R23, R22 ;  /* 0x00000017172b7223 */ /* 0x000fc80000000016 */
[----:B------:R-:W-:-:S04]  /*0590*/  FFMA R22, R16, R16, R43 ;  /* 0x0000001010167223 */ /* 0x000fc8000000002b */
[----:B------:R-:W-:-:S04]  /*05a0*/  FFMA R43, R21, R21, R22 ;  /* 0x00000015152b7223 */ /* 0x000fc80000000016 */
[----:B------:R-:W-:-:S04]  /*05b0*/  FFMA R22, R14, R14, R43 ;  /* 0x0000000e0e167223 */ /* 0x000fc8000000002b */
[----:B------:R-:W-:-:S04]  /*05c0*/  FFMA R43, R19, R19, R22 ;  /* 0x00000013132b7223 */ /* 0x000fc80000000016 */
[----:B------:R-:W-:-:S04]  /*05d0*/  FFMA R22, R12, R12, R43 ;  /* 0x0000000c0c167223 */ /* 0x000fc8000000002b */
[----:B0-----:R-:W-:-:S04]  /*05e0*/  FFMA R41, R17, R17, R22 ;  /* 0x0000001111297223 */ /* 0x001fc80000000016 */
[----:B------:R-:W-:-:S04]  /*05f0*/  FFMA R22, R10, R10, R41 ;  /* 0x0000000a0a167223 */ /* 0x000fc80000000029 */
        /* <DEDUP_REMOVED lines=23> */
[----:B------:R0:W1:Y:S01]  /*0770*/  MUFU.RSQ R22, R41 ;  /* 0x0000002900167308 */ /* 0x0000620000001400 */
[----:B------:R-:W-:-:S04]  /*0780*/  IADD3 R24, PT, PT, R41, -0xd000000, RZ ;  /* 0xf300000029187810 */ /* 0x000fc80007ffe0ff */
[----:B------:R-:W-:-:S13]  /*0790*/  ISETP.GT.U32.AND P0, PT, R24, 0x727fffff, PT ;  /* 0x727fffff1800780c */ /* 0x000fda0003f04070 */
[----:B01----:R-:W-:Y:S05]  /*07a0*/  @!P0 BRA `(.L_x_1) ;  /* 0x0000000000108947 */ /* 0x003fea0003800000 */
[----:B------:R-:W-:Y:S02]  /*07b0*/  MOV R38, R41 ;  /* 0x0000002900267202 */ /* 0x000fe40000000f00 */
[----:B------:R-:W-:-:S07]  /*07c0*/  MOV R30, 0x7e0 ;  /* 0x000007e0001e7802 */ /* 0x000fce0000000f00 */
[----:B------:R-:W-:Y:S05]  /*07d0*/  CALL.REL.NOINC `($__internal_0_$__cuda_sm20_sqrt_rn_f32_slowpath) ;  /* 0x0000004000f47944 */ /* 0x000fea0003c00000 */
[----:B------:R-:W-:Y:S05]  /*07e0*/  BRA `(.L_x_2) ;  /* 0x0000000000107947 */ /* 0x000fea0003800000 */
.L_x_1:
[----:B------:R-:W-:Y:S01]  /*07f0*/  FMUL.FTZ R38, R41, R22 ;  /* 0x0000001629267220 */ /* 0x000fe20000410000 */
[----:B------:R-:W-:-:S03]  /*0800*/  FMUL.FTZ R22, R22, 0.5 ;  /* 0x3f00000016167820 */ /* 0x000fc60000410000 */
[----:B------:R-:W-:-:S04]  /*0810*/  FFMA R41, -R38, R38, R41 ;  /* 0x0000002626297223 */ /* 0x000fc80000000129 */
[----:B------:R-:W-:-:S07]  /*0820*/  FFMA R38, R41, R22, R38 ;  /* 0x0000001629267223 */ /* 0x000fce0000000026 */
.L_x_2:
[----:B------:R-:W-:Y:S05]  /*0830*/  BSYNC.RECONVERGENT B0 ;  /* 0x0000000000007941 */ /* 0x000fea0003800200 */
.L_x_0:
[----:B------:R-:W0:Y:S01]  /*0840*/  MUFU.RCP R41, R38 ;  /* 0x0000002600297308 */ /* 0x000e220000001000 */
[----:B------:R-:W-:Y:S07]  /*0850*/  BSSY.RECONVERGENT B2, `(.L_x_3) ;  /* 0x000000a000027945 */ /* 0x000fee0003800200 */
[----:B------:R-:W1:Y:S01]  /*0860*/  FCHK P0, R47, R38 ;  /* 0x000000262f007302 */ /* 0x000e620000000000 */
[----:B0-----:R-:W-:-:S04]  /*0870*/  FFMA R22, R41, -R38, 1 ;  /* 0x3f80000029167423 */ /* 0x001fc80000000826 */
[----:B------:R-:W-:-:S04]  /*0880*/  FFMA R22, R41, R22, R41 ;  /* 0x0000001629167223 */ /* 0x000fc80000000029 */
[----:B------:R-:W-:-:S04]  /*0890*/  FFMA R41, R47, R22, RZ ;  /* 0x000000162f297223 */ /* 0x000fc800000000ff */
[----:B------:R-:W-:-:S04]  /*08a0*/  FFMA R24, R41, -R38, R47 ;  /* 0x8000002629187223 */ /* 0x000fc8000000002f */
[----:B------:R-:W-:Y:S01]  /*08b0*/  FFMA R30, R22, R24, R41 ;  /* 0x00000018161e7223 */ /* 0x000fe20000000029 */
[----:B-1----:R-:W-:Y:S06]  /*08c0*/  @!P0 BRA `(.L_x_4) ;  /* 0x0000000000088947 */ /* 0x002fec0003800000 */
[----:B------:R-:W-:-:S07]  /*08d0*/  MOV R40, 0x8f0 ;  /* 0x000008f000287802 */ /* 0x000fce0000000f00 */
[----:B------:R-:W-:Y:S05]  /*08e0*/  CALL.REL.NOINC `($__internal_1_$__cuda_sm3x_div_rn_noftz_f32_slowpath) ;  /* 0x00000044000c7944 */ /* 0x000fea0003c00000 */
.L_x_4:
[----:B------:R-:W-:Y:S05]  /*08f0*/  BSYNC.RECONVERGENT B2 ;  /* 0x0000000000027941 */ /* 0x000fea0003800200 */
.L_x_3:
[----:B------:R-:W0:Y:S01]  /*0900*/  MUFU.RCP R41, R38 ;  /* 0x0000002600297308 */ /* 0x000e220000001000 */
[----:B------:R-:W-:Y:S01]  /*0910*/  BSSY.RECONVERGENT B2, `(.L_x_5) ;  /* 0x000000c000027945 */ /* 0x000fe20003800200 */
[----:B------:R-:W-:-:S06]  /*0920*/  FMNMX.NAN R28, R30, 0.20000000298023223877, PT ;  /* 0x3e4ccccd1e1c7809 */ /* 0x000fcc0003820000 */
[----:B------:R-:W1:Y:S01]  /*0930*/  FCHK P0, R27, R38 ;  /* 0x000000261b007302 */ /* 0x000e620000000000 */
[----:B0-----:R-:W-:-:S04]  /*0940*/  FFMA R22, R41, -R38, 1 ;  /* 0x3f80000029167423 */ /* 0x001fc80000000826 */
[----:B------:R-:W-:-:S04]  /*0950*/  FFMA R43, R41, R22, R41 ;  /* 0x00000016292b7223 */ /* 0x000fc80000000029 */
[----:B------:R-:W-:-:S04]  /*0960*/  FFMA R22, R27, R43, RZ ;  /* 0x0000002b1b167223 */ /* 0x000fc800000000ff */
[----:B------:R-:W-:-:S04]  /*0970*/  FFMA R41, R22, -R38, R27 ;  /* 0x8000002616297223 */ /* 0x000fc8000000001b */
[----:B------:R-:W-:Y:S01]  /*0980*/  FFMA R30, R43, R41, R22 ;  /* 0x000000292b1e7223 */ /* 0x000fe20000000016 */
[----:B-1----:R-:W-:Y:S06]  /*0990*/  @!P0 BRA `(.L_x_6) ;  /* 0x00000000000c8947 */ /* 0x002fec0003800000 */
[----:B------:R-:W-:Y:S02]  /*09a0*/  MOV R47, R27 ;  /* 0x0000001b002f7202 */ /* 0x000fe40000000f00 */
[----:B------:R-:W-:-:S07]  /*09b0*/  MOV R40, 0x9d0 ;  /* 0x000009d000287802 */ /* 0x000fce0000000f00 */
[----:B------:R-:W-:Y:S05]  /*09c0*/  CALL.REL.NOINC `($__internal_1_$__cuda_sm3x_div_rn_noftz_f32_slowpath) ;  /* 0x0000004000d47944 */ /* 0x000fea0003c00000 */
.L_x_6:
[----:B------:R-:W-:Y:S05]  /*09d0*/  BSYNC.RECONVERGENT B2 ;  /* 0x0000000000027941 */ /* 0x000fea0003800200 */
.L_x_5:
[----:B------:R-:W0:Y:S01]  /*09e0*/  MUFU.RCP R27, R38 ;  /* 0x00000026001b7308 */ /* 0x000e220000001000 */
[----:B------:R-:W-:Y:S07]  /*09f0*/  BSSY.RECONVERGENT B2, `(.L_x_7) ;  /* 0x000000c000027945 */ /* 0x000fee0003800200 */
[----:B------:R-:W1:Y:S01]  /*0a00*/  FCHK P0, R20, R38 ;  /* 0x0000002614007302 */ /* 0x000e620000000000 */
[----:B0-----:R-:W-:-:S04]  /*0a10*/  FFMA R22, R27, -R38, 1 ;  /* 0x3f8000001b167423 */ /* 0x001fc80000000826 */
[----:B------:R-:W-:Y:S01]  /*0a20*/  FFMA R24, R27, R22, R27 ;  /* 0x000000161b187223 */ /* 0x000fe2000000001b */
[----:B------:R-:W-:-:S03]  /*0a30*/  FMNMX.NAN R27, R30, 0.20000000298023223877, PT ;  /* 0x3e4ccccd1e1b7809 */ /* 0x000fc60003820000 */
[----:B------:R-:W-:-:S04]  /*0a40*/  FFMA R41, R20, R24, RZ ;  /* 0x0000001814297223 */ /* 0x000fc800000000ff */
[----:B------:R-:W-:-:S04]  /*0a50*/  FFMA R22, R41, -R38, R20 ;  /* 0x8000002629167223 */ /* 0x000fc80000000014 */
[----:B------:R-:W-:Y:S01]  /*0a60*/  FFMA R30, R24, R22, R41 ;  /* 0x00000016181e7223 */ /* 0x000fe20000000029 */
[----:B-1----:R-:W-:Y:S06]  /*0a70*/  @!P0 BRA `(.L_x_8) ;  /* 0x00000000000c8947 */ /* 0x002fec0003800000 */
[----:B------:R-:W-:Y:S02]  /*0a80*/  MOV R47, R20 ;  /* 0x00000014002f7202 */ /* 0x000fe40000000f00 */
[----:B------:R-:W-:-:S07]  /*0a90*/  MOV R40, 0xab0 ;  /* 0x00000ab000287802 */ /* 0x000fce0000000f00 */
[----:B------:R-:W-:Y:S05]  /*0aa0*/  CALL.REL.NOINC `($__internal_1_$__cuda_sm3x_div_rn_noftz_f32_slowpath) ;  /* 0x00000040009c7944 */ /* 0x000fea0003c00000 */
.L_x_8:
[----:B------:R-:W-:Y:S05]  /*0ab0*/  BSYNC.RECONVERGENT B2 ;  /* 0x0000000000027941 */ /* 0x000fea0003800200 */
.L_x_7:
        /* <DEDUP_REMOVED lines=13> */
.L_x_10:
[----:B------:R-:W-:Y:S05]  /*0b90*/  BSYNC.RECONVERGENT B2 ;  /* 0x0000000000027941 */ /* 0x000fea0003800200 */
.L_x_9:
        /* <DEDUP_REMOVED lines=13> */
.L_x_12:
[----:B------:R-:W-:Y:S05]  /*0c70*/  BSYNC.RECONVERGENT B2 ;  /* 0x0000000000027941 */ /* 0x000fea0003800200 */
.L_x_11:
        /* <DEDUP_REMOVED lines=13> */
.L_x_14:
[----:B------:R-:W-:Y:S05]  /*0d50*/  BSYNC.RECONVERGENT B2 ;  /* 0x0000000000027941 */ /* 0x000fea0003800200 */
.L_x_13:
        /* <DEDUP_REMOVED lines=13> */
.L_x_16:
[----:B------:R-:W-:Y:S05]  /*0e30*/  BSYNC.RECONVERGENT B2 ;  /* 0x0000000000027941 */ /* 0x000fea0003800200 */
.L_x_15:
        /* <DEDUP_REMOVED lines=13> */
.L_x_18:
[----:B------:R-:W-:Y:S05]  /*0f10*/  BSYNC.RECONVERGENT B2 ;  /* 0x0000000000027941 */ /* 0x000fea0003800200 */
.L_x_17:
        /* <DEDUP_REMOVED lines=13> */
.L_x_20:
[----:B------:R-:W-:Y:S05]  /*0ff0*/  BSYNC.RECONVERGENT B2 ;  /* 0x0000000000027941 */ /* 0x000fea0003800200 */
.L_x_19:
        /* <DEDUP_REMOVED lines=13> */
.L_x_22:
[----:B------:R-:W-:Y:S05]  /*10d0*/  BSYNC.RECONVERGENT B2 ;  /* 0x0000000000027941 */ /* 0x000fea0003800200 */
.L_x_21:
        /* <DEDUP_REMOVED lines=13> */
.L_x_24:
[----:B------:R-:W-:Y:S05]  /*11b0*/  BSYNC.RECONVERGENT B2 ;  /* 0x0000000000027941 */ /* 0x000fea0003800200 */
.L_x_23:
        /* <DEDUP_REMOVED lines=13> */
.L_x_26:
[----:B------:R-:W-:Y:S05]  /*1290*/  BSYNC.RECONVERGENT B2 ;  /* 0x0000000000027941 */ /* 0x000fea0003800200 */
.L_x_25:
        /* <DEDUP_REMOVED lines=13> */
.L_x_28:
[----:B------:R-:W-:Y:S05]  /*1370*/  BSYNC.RECONVERGENT B2 ;  /* 0x0000000000027941 */ /* 0x000fea0003800200 */
.L_x_27:
        /* <DEDUP_REMOVED lines=13> */
.L_x_30:
[----:B------:R-:W-:Y:S05]  /*1450*/  BSYNC.RECONVERGENT B2 ;  /* 0x0000000000027941 */ /* 0x000fea0003800200 */
.L_x_29:
        /* <DEDUP_REMOVED lines=13> */
.L_x_32:
[----:B------:R-:W-:Y:S05]  /*1530*/  BSYNC.RECONVERGENT B2 ;  /* 0x0000000000027941 */ /* 0x000fea0003800200 */
.L_x_31:
        /* <DEDUP_REMOVED lines=13> */
.L_x_34:
[----:B------:R-:W-:Y:S05]  /*1610*/  BSYNC.RECONVERGENT B2 ;  /* 0x0000000000027941 */ /* 0x000fea0003800200 */
.L_x_33:
        /* <DEDUP_REMOVED lines=13> */
.L_x_36:
[----:B------:R-:W-:Y:S05]  /*16f0*/  BSYNC.RECONVERGENT B2 ;  /* 0x0000000000027941 */ /* 0x000fea0003800200 */
.L_x_35:
        /* <DEDUP_REMOVED lines=13> */
.L_x_38:
[----:B------:R-:W-:Y:S05]  /*17d0*/  BSYNC.RECONVERGENT B2 ;  /* 0x0000000000027941 */ /* 0x000fea0003800200 */
.L_x_37:
        /* <DEDUP_REMOVED lines=13> */
.L_x_40:
[----:B------:R-:W-:Y:S05]  /*18b0*/  BSYNC.RECONVERGENT B2 ;  /* 0x0000000000027941 */ /* 0x000fea0003800200 */
.L_x_39:
        /* <DEDUP_REMOVED lines=13> */
.L_x_42:
[----:B------:R-:W-:Y:S05]  /*1990*/  BSYNC.RECONVERGENT B2 ;  /* 0x0000000000027941 */ /* 0x000fea0003800200 */
.L_x_41:
        /* <DEDUP_REMOVED lines=13> */
.L_x_44:
[----:B------:R-:W-:Y:S05]  /*1a70*/  BSYNC.RECONVERGENT B2 ;  /* 0x0000000000027941 */ /* 0x000fea0003800200 */
.L_x_43:
        /* <DEDUP_REMOVED lines=13> */
.L_x_46:
[----:B------:R-:W-:Y:S05]  /*1b50*/  BSYNC.RECONVERGENT B2 ;  /* 0x0000000000027941 */ /* 0x000fea0003800200 */
.L_x_45:
        /* <DEDUP_REMOVED lines=13> */
.L_x_48:
[----:B------:R-:W-:Y:S05]  /*1c30*/  BSYNC.RECONVERGENT B2 ;  /* 0x0000000000027941 */ /* 0x000fea0003800200 */
.L_x_47:
        /* <DEDUP_REMOVED lines=13> */
.L_x_50:
[----:B------:R-:W-:Y:S05]  /*1d10*/  BSYNC.RECONVERGENT B2 ;  /* 0x0000000000027941 */ /* 0x000fea0003800200 */
.L_x_49:
        /* <DEDUP_REMOVED lines=13> */
.L_x_52:
[----:B------:R-:W-:Y:S05]  /*1df0*/  BSYNC.RECONVERGENT B2 ;  /* 0x0000000000027941 */ /* 0x000fea0003800200 */
.L_x_51:
        /* <DEDUP_REMOVED lines=13> */
.L_x_54:
[----:B------:R-:W-:Y:S05]  /*1ed0*/  BSYNC.RECONVERGENT B2 ;  /* 0x0000000000027941 */ /* 0x000fea0003800200 */
.L_x_53:
        /* <DEDUP_REMOVED lines=13> */
.L_x_56:
[----:B------:R-:W-:Y:S05]  /*1fb0*/  BSYNC.RECONVERGENT B2 ;  /* 0x0000000000027941 */ /* 0x000fea0003800200 */
.L_x_55:
        /* <DEDUP_REMOVED lines=13> */
.L_x_58:
[----:B------:R-:W-:Y:S05]  /*2090*/  BSYNC.RECONVERGENT B2 ;  /* 0x0000000000027941 */ /* 0x000fea0003800200 */
.L_x_57:
        /* <DEDUP_REMOVED lines=13> */
.L_x_60:
[----:B------:R-:W-:Y:S05]  /*2170*/  BSYNC.RECONVERGENT B2 ;  /* 0x0000000000027941 */ /* 0x000fea0003800200 */
.L_x_59:
        /* <DEDUP_REMOVED lines=13> */
.L_x_62:
[----:B------:R-:W-:Y:S05]  /*2250*/  BSYNC.RECONVERGENT B2 ;  /* 0x0000000000027941 */ /* 0x000fea0003800200 */
.L_x_61:
        /* <DEDUP_REMOVED lines=13> */
.L_x_64:
[----:B------:R-:W-:Y:S05]  /*2330*/  BSYNC.RECONVERGENT B2 ;  /* 0x0000000000027941 */ /* 0x000fea0003800200 */
.L_x_63:
        /* <DEDUP_REMOVED lines=13> */
.L_x_66:
[----:B------:R-:W-:Y:S05]  /*2410*/  BSYNC.RECONVERGENT B2 ;  /* 0x0000000000027941 */ /* 0x000fea0003800200 */
.L_x_65:
        /* <DEDUP_REMOVED lines=13> */
.L_x_68:
[----:B------:R-:W-:Y:S05]  /*24f0*/  BSYNC.RECONVERGENT B2 ;  /* 0x0000000000027941 */ /* 0x000fea0003800200 */
.L_x_67:
        /* <DEDUP_REMOVED lines=13> */
.L_x_70:
[----:B------:R-:W-:Y:S05]  /*25d0*/  BSYNC.RECONVERGENT B2 ;  /* 0x0000000000027941 */ /* 0x000fea0003800200 */
.L_x_69:
        /* <DEDUP_REMOVED lines=13> */
.L_x_72:
[----:B------:R-:W-:Y:S05]  /*26b0*/  BSYNC.RECONVERGENT B2 ;  /* 0x0000000000027941 */ /* 0x000fea0003800200 */
.L_x_71:
        /* <DEDUP_REMOVED lines=13> */
.L_x_74:
[----:B------:R-:W-:Y:S05]  /*2790*/  BSYNC.RECONVERGENT B2 ;  /* 0x0000000000027941 */ /* 0x000fea0003800200 */
.L_x_73:
[----:B------:R-:W-:Y:S01]  /*27a0*/  FFMA R38, R28, R28, 9.9999999747524270788e-07 ;  /* 0x358637bd1c267423 */ /* 0x000fe2000000001c */
[----:B------:R-:W-:Y:S03]  /*27b0*/  BSSY.RECONVERGENT B0, `(.L_x_75) ;  /* 0x0000031000007945 */ /* 0x000fe60003800200 */
        /* <DEDUP_REMOVED lines=31> */
[----:B------:R-:W-:Y:S01]  /*29b0*/  FFMA R38, R36, R36, R29 ;  /* 0x0000002424267223 */ /* 0x000fe2000000001d */
[----:B------:R-:W-:-:S03]  /*29c0*/  FMNMX.NAN R29, R30, 0.20000000298023223877, PT ;  /* 0x3e4ccccd1e1d7809 */ /* 0x000fc60003820000 */
        /* <DEDUP_REMOVED lines=11> */
.L_x_76:
[----:B------:R-:W-:Y:S01]  /*2a80*/  FMUL.FTZ R38, R41, R30 ;  /* 0x0000001e29267220 */ /* 0x000fe20000410000 */
[----:B------:R-:W-:-:S03]  /*2a90*/  FMUL.FTZ R30, R30, 0.5 ;  /* 0x3f0000001e1e7820 */ /* 0x000fc60000410000 */
[----:B------:R-:W-:-:S04]  /*2aa0*/  FFMA R41, -R38, R38, R41 ;  /* 0x0000002626297223 */ /* 0x000fc80000000129 */
[----:B------:R-:W-:-:S07]  /*2ab0*/  FFMA R38, R41, R30, R38 ;  /* 0x0000001e29267223 */ /* 0x000fce0000000026 */
.L_x_77:
[----:B------:R-:W-:Y:S05]  /*2ac0*/  BSYNC.RECONVERGENT B0 ;  /* 0x0000000000007941 */ /* 0x000fea0003800200 */
.L_x_75:
[----:B------:R-:W0:Y:S01]  /*2ad0*/  MUFU.RCP R41, R38 ;  /* 0x0000002600297308 */ /* 0x000e220000001000 */
[----:B------:R-:W-:Y:S01]  /*2ae0*/  BSSY.RECONVERGENT B2, `(.L_x_78) ;  /* 0x000000c000027945 */ /* 0x000fe20003800200 */
[----:B------:R-:W-:-:S06]  /*2af0*/  IMAD R39, R39, 0x24, RZ ;  /* 0x0000002427277824 */ /* 0x000fcc00078e02ff */
        /* <DEDUP_REMOVED lines=10> */
.L_x_79:
[----:B------:R-:W-:Y:S05]  /*2ba0*/  BSYNC.RECONVERGENT B2 ;  /* 0x0000000000027941 */ /* 0x000fea0003800200 */
.L_x_78:
[----:B------:R-:W0:Y:S01]  /*2bb0*/  LDC.64 R50, c[0x0][0x388] ;  /* 0x0000e200ff327b82 */ /* 0x000e220000000a00 */
[----:B------:R-:W1:Y:S01]  /*2bc0*/  MUFU.RCP R41, R38 ;  /* 0x0000002600297308 */ /* 0x000e620000001000 */
[----:B------:R-:W-:Y:S07]  /*2bd0*/  BSSY.RECONVERGENT B2, `(.L_x_80) ;  /* 0x000000e000027945 */ /* 0x000fee0003800200 */
[----:B------:R-:W2:Y:S01]  /*2be0*/  FCHK P0, R27, R38 ;  /* 0x000000261b007302 */ /* 0x000ea20000000000 */
[----:B-1----:R-:W-:-:S04]  /*2bf0*/  FFMA R28, R41, -R38, 1 ;  /* 0x3f800000291c7423 */ /* 0x002fc80000000826 */
[----:B------:R-:W-:Y:S01]  /*2c00*/  FFMA R41, R41, R28, R41 ;  /* 0x0000001c29297223 */ /* 0x000fe20000000029 */
[----:B0-----:R-:W-:-:S04]  /*2c10*/  IMAD.WIDE R50, R39, 0x4, R50 ;  /* 0x0000000427327825 */ /* 0x001fc800078e0232 */
[----:B------:R-:W-:Y:S01]  /*2c20*/  FFMA R28, R27, R41, RZ ;  /* 0x000000291b1c7223 */ /* 0x000fe200000000ff */
[----:B------:R0:W-:Y:S03]  /*2c30*/  STG.E desc[UR4][R50.64], R30 ;  /* 0x0000001e32007986 */ /* 0x0001e6000c101904 */
[----:B------:R-:W-:-:S04]  /*2c40*/  FFMA R39, R28, -R38, R27 ;  /* 0x800000261c277223 */ /* 0x000fc8000000001b */
[----:B------:R-:W-:Y:S01]  /*2c50*/  FFMA R39, R41, R39, R28 ;  /* 0x0000002729277223 */ /* 0x000fe2000000001c */
[----:B--2---:R-:W-:Y:S06]  /*2c60*/  @!P0 BRA `(.L_x_81) ;  /* 0x0000000000108947 */ /* 0x004fec0003800000 */
[----:B------:R-:W-:Y:S02]  /*2c70*/  MOV R47, R27 ;  /* 0x0000001b002f7202 */ /* 0x000fe40000000f00 */
[----:B------:R-:W-:-:S07]  /*2c80*/  MOV R40, 0x2ca0 ;  /* 0x00002ca000287802 */ /* 0x000fce0000000f00 */
[----:B0-----:R-:W-:Y:S05]  /*2c90*/  CALL.REL.NOINC `($__internal_1_$__cuda_sm3x_div_rn_noftz_f32_slowpath) ;  /* 0x0000002000207944 */ /* 0x001fea0003c00000 */
[----:B------:R-:W-:-:S07]  /*2ca0*/  MOV R39, R30 ;  /* 0x0000001e00277202 */ /* 0x000fce0000000f00 */
.L_x_81:
[----:B------:R-:W-:Y:S05]  /*2cb0*/  BSYNC.RECONVERGENT B2 ;  /* 0x0000000000027941 */ /* 0x000fea0003800200 */
.L_x_80:
[----:B------:R-:W1:Y:S01]  /*2cc0*/  MUFU.RCP R27, R38 ;  /* 0x00000026001b7308 */ /* 0x000e620000001000 */
[----:B------:R2:W-:Y:S01]  /*2cd0*/  STG.E desc[UR4][R50.64+0x4], R39 ;  /* 0x0000042732007986 */ /* 0x0005e2000c101904 */
[----:B------:R-:W-:Y:S06]  /*2ce0*/  BSSY.RECONVERGENT B2, `(.L_x_82) ;  /* 0x000000b000027945 */ /* 0x000fec0003800200 */
[----:B------:R-:W3:Y:S01]  /*2cf0*/  FCHK P0, R26, R38 ;  /* 0x000000261a007302 */ /* 0x000ee20000000000 */
[----:B-1----:R-:W-:-:S04]  /*2d00*/  FFMA R28, R27, -R38, 1 ;  /* 0x3f8000001b1c7423 */ /* 0x002fc80000000826 */
[----:B0-----:R-:W-:-:S04]  /*2d10*/  FFMA R30, R27, R28, R27 ;  /* 0x0000001c1b1e7223 */ /* 0x001fc8000000001b */
[----:B------:R-:W-:-:S04]  /*2d20*/  FFMA R27, R26, R30, RZ ;  /* 0x0000001e1a1b7223 */ /* 0x000fc800000000ff */
[----:B------:R-:W-:-:S04]  /*2d30*/  FFMA R28, R27, -R38, R26 ;  /* 0x800000261b1c7223 */ /* 0x000fc8000000001a */
[----:B------:R-:W-:Y:S01]  /*2d40*/  FFMA R30, R30, R28, R27 ;  /* 0x0000001c1e1e7223 */ /* 0x000fe2000000001b */
[----:B--23--:R-:W-:Y:S06]  /*2d50*/  @!P0 BRA `(.L_x_83) ;  /* 0x00000000000c8947 */ /* 0x00cfec0003800000 */
[----:B------:R-:W-:Y:S02]  /*2d60*/  MOV R47, R26 ;  /* 0x0000001a002f7202 */ /* 0x000fe40000000f00 */
[----:B------:R-:W-:-:S07]  /*2d70*/  MOV R40, 0x2d90 ;  /* 0x00002d9000287802 */ /* 0x000fce0000000f00 */
[----:B------:R-:W-:Y:S05]  /*2d80*/  CALL.REL.NOINC `($__internal_1_$__cuda_sm3x_div_rn_noftz_f32_slowpath) ;  /* 0x0000001c00e47944 */ /* 0x000fea0003c00000 */
.L_x_83:
[----:B------:R-:W-:Y:S05]  /*2d90*/  BSYNC.RECONVERGENT B2 ;  /* 0x0000000000027941 */ /* 0x000fea0003800200 */
.L_x_82:
[----:B------:R-:W0:Y:S01]  /*2da0*/  MUFU.RCP R27, R38 ;  /* 0x00000026001b7308 */ /* 0x000e220000001000 */
[----:B------:R1:W-:Y:S01]  /*2db0*/  STG.E desc[UR4][R50.64+0x8], R30 ;  /* 0x0000081e32007986 */ /* 0x0003e2000c101904 */
[----:B------:R-:W-:Y:S06]  /*2dc0*/  BSSY.RECONVERGENT B2, `(.L_x_84) ;  /* 0x000000c000027945 */ /* 0x000fec0003800200 */
[----:B------:R-:W2:Y:S01]  /*2dd0*/  FCHK P0, R25, R38 ;  /* 0x0000002619007302 */ /* 0x000ea20000000000 */
[----:B0-----:R-:W-:-:S04]  /*2de0*/  FFMA R26, R27, -R38, 1 ;  /* 0x3f8000001b1a7423 */ /* 0x001fc80000000826 */
[----:B------:R-:W-:-:S04]  /*2df0*/  FFMA R39, R27, R26, R27 ;  /* 0x0000001a1b277223 */ /* 0x000fc8000000001b */
[----:B------:R-:W-:-:S04]  /*2e00*/  FFMA R26, R25, R39, RZ ;  /* 0x00000027191a7223 */ /* 0x000fc800000000ff */
[----:B------:R-:W-:-:S04]  /*2e10*/  FFMA R27, R26, -R38, R25 ;  /* 0x800000261a1b7223 */ /* 0x000fc80000000019 */
[----:B------:R-:W-:Y:S01]  /*2e20*/  FFMA R27, R39, R27, R26 ;  /* 0x0000001b271b7223 */ /* 0x000fe2000000001a */
[----:B-12---:R-:W-:Y:S06]  /*2e30*/  @!P0 BRA `(.L_x_85) ;  /* 0x0000000000108947 */ /* 0x006fec0003800000 */
[----:B------:R-:W-:Y:S02]  /*2e40*/  MOV R47, R25 ;  /* 0x00000019002f7202 */ /* 0x000fe40000000f00 */
[----:B------:R-:W-:-:S07]  /*2e50*/  MOV R40, 0x2e70 ;  /* 0x00002e7000287802 */ /* 0x000fce0000000f00 */
[----:B------:R-:W-:Y:S05]  /*2e60*/  CALL.REL.NOINC `($__internal_1_$__cuda_sm3x_div_rn_noftz_f32_slowpath) ;  /* 0x0000001c00ac7944 */ /* 0x000fea0003c00000 */
[----:B------:R-:W-:-:S07]  /*2e70*/  MOV R27, R30 ;  /* 0x0000001e001b7202 */ /* 0x000fce0000000f00 */
.L_x_85:
[----:B------:R-:W-:Y:S05]  /*2e80*/  BSYNC.RECONVERGENT B2 ;  /* 0x0000000000027941 */ /* 0x000fea0003800200 */
.L_x_84:
        /* <DEDUP_REMOVED lines=13> */
.L_x_87:
[----:B------:R-:W-:Y:S05]  /*2f60*/  BSYNC.RECONVERGENT B2 ;  /* 0x0000000000027941 */ /* 0x000fea0003800200 */
.L_x_86:
        /* <DEDUP_REMOVED lines=14> */
.L_x_89:
[----:B------:R-:W-:Y:S05]  /*3050*/  BSYNC.RECONVERGENT B2 ;  /* 0x0000000000027941 */ /* 0x000fea0003800200 */
.L_x_88:
        /* <DEDUP_REMOVED lines=13> */
.L_x_91:
[----:B------:R-:W-:Y:S05]  /*3130*/  BSYNC.RECONVERGENT B2 ;  /* 0x0000000000027941 */ /* 0x000fea0003800200 */
.L_x_90:
        /* <DEDUP_REMOVED lines=14> */
.L_x_93:
[----:B------:R-:W-:Y:S05]  /*3220*/  BSYNC.RECONVERGENT B2 ;  /* 0x0000000000027941 */ /* 0x000fea0003800200 */
.L_x_92:
        /* <DEDUP_REMOVED lines=13> */
.L_x_95:
[----:B------:R-:W-:Y:S05]  /*3300*/  BSYNC.RECONVERGENT B2 ;  /* 0x0000000000027941 */ /* 0x000fea0003800200 */
.L_x_94:
        /* <DEDUP_REMOVED lines=14> */
.L_x_97:
[----:B------:R-:W-:Y:S05]  /*33f0*/  BSYNC.RECONVERGENT B2 ;  /* 0x0000000000027941 */ /* 0x000fea0003800200 */
.L_x_96:
        /* <DEDUP_REMOVED lines=13> */
.L_x_99:
[----:B------:R-:W-:Y:S05]  /*34d0*/  BSYNC.RECONVERGENT B2 ;  /* 0x0000000000027941 */ /* 0x000fea0003800200 */
.L_x_98:
        /* <DEDUP_REMOVED lines=14> */
.L_x_101:
[----:B------:R-:W-:Y:S05]  /*35c0*/  BSYNC.RECONVERGENT B2 ;  /* 0x0000000000027941 */ /* 0x000fea0003800200 */
.L_x_100:
        /* <DEDUP_REMOVED lines=13> */
.L_x_103:
[----:B------:R-:W-:Y:S05]  /*36a0*/  BSYNC.RECONVERGENT B2 ;  /* 0x0000000000027941 */ /* 0x000fea0003800200 */
.L_x_102:
        /* <DEDUP_REMOVED lines=14> */
.L_x_105:
[----:B------:R-:W-:Y:S05]  /*3790*/  BSYNC.RECONVERGENT B2 ;  /* 0x0000000000027941 */ /* 0x000fea0003800200 */
.L_x_104:
        /* <DEDUP_REMOVED lines=13> */
.L_x_107:
[----:B------:R-:W-:Y:S05]  /*3870*/  BSYNC.RECONVERGENT B2 ;  /* 0x0000000000027941 */ /* 0x000fea0003800200 */
.L_x_106:
        /* <DEDUP_REMOVED lines=14> */
.L_x_109:
[----:B------:R-:W-:Y:S05]  /*3960*/  BSYNC.RECONVERGENT B2 ;  /* 0x0000000000027941 */ /* 0x000fea0003800200 */
.L_x_108:
        /* <DEDUP_REMOVED lines=13> */
.L_x_111:
[----:B------:R-:W-:Y:S05]  /*3a40*/  BSYNC.RECONVERGENT B2 ;  /* 0x0000000000027941 */ /* 0x000fea0003800200 */
.L_x_110:
        /* <DEDUP_REMOVED lines=14> */
.L_x_113:
[----:B------:R-:W-:Y:S05]  /*3b30*/  BSYNC.RECONVERGENT B2 ;  /* 0x0000000000027941 */ /* 0x000fea0003800200 */
.L_x_112:
        /* <DEDUP_REMOVED lines=13> */
.L_x_115:
[----:B------:R-:W-:Y:S05]  /*3c10*/  BSYNC.RECONVERGENT B2 ;  /* 0x0000000000027941 */ /* 0x000fea0003800200 */
.L_x_114:
        /* <DEDUP_REMOVED lines=14> */
.L_x_117:
[----:B------:R-:W-:Y:S05]  /*3d00*/  BSYNC.RECONVERGENT B2 ;  /* 0x0000000000027941 */ /* 0x000fea0003800200 */
.L_x_116:
        /* <DEDUP_REMOVED lines=13> */
.L_x_119:
[----:B------:R-:W-:Y:S05]  /*3de0*/  BSYNC.RECONVERGENT B2 ;  /* 0x0000000000027941 */ /* 0x000fea0003800200 */
.L_x_118:
        /* <DEDUP_REMOVED lines=14> */
.L_x_121:
[----:B------:R-:W-:Y:S05]  /*3ed0*/  BSYNC.RECONVERGENT B2 ;  /* 0x0000000000027941 */ /* 0x000fea0003800200 */
.L_x_120:
        /* <DEDUP_REMOVED lines=13> */
.L_x_123:
[----:B------:R-:W-:Y:S05]  /*3fb0*/  BSYNC.RECONVERGENT B2 ;  /* 0x0000000000027941 */ /* 0x000fea0003800200 */
.L_x_122:
        /* <DEDUP_REMOVED lines=14> */
.L_x_125:
[----:B------:R-:W-:Y:S05]  /*40a0*/  BSYNC.RECONVERGENT B2 ;  /* 0x0000000000027941 */ /* 0x000fea0003800200 */
.L_x_124:
        /* <DEDUP_REMOVED lines=13> */
.L_x_127:
[----:B------:R-:W-:Y:S05]  /*4180*/  BSYNC.RECONVERGENT B2 ;  /* 0x0000000000027941 */ /* 0x000fea0003800200 */
.L_x_126:
        /* <DEDUP_REMOVED lines=14> */
.L_x_129:
[----:B------:R-:W-:Y:S05]  /*4270*/  BSYNC.RECONVERGENT B2 ;  /* 0x0000000000027941 */ /* 0x000fea0003800200 */
.L_x_128:
        /* <DEDUP_REMOVED lines=13> */
.L_x_131:
[----:B------:R-:W-:Y:S05]  /*4350*/  BSYNC.RECONVERGENT B2 ;  /* 0x0000000000027941 */ /* 0x000fea0003800200 */
.L_x_130:
        /* <DEDUP_REMOVED lines=14> */
.L_x_133:
[----:B------:R-:W-:Y:S05]  /*4440*/  BSYNC.RECONVERGENT B2 ;  /* 0x0000000000027941 */ /* 0x000fea0003800200 */
.L_x_132:
        /* <DEDUP_REMOVED lines=13> */
.L_x_135:
[----:B------:R-:W-:Y:S05]  /*4520*/  BSYNC.RECONVERGENT B2 ;  /* 0x0000000000027941 */ /* 0x000fea0003800200 */
.L_x_134:
        /* <DEDUP_REMOVED lines=14> */
.L_x_137:
[----:B------:R-:W-:Y:S05]  /*4610*/  BSYNC.RECONVERGENT B2 ;  /* 0x0000000000027941 */ /* 0x000fea0003800200 */
.L_x_136:
        /* <DEDUP_REMOVED lines=13> */
.L_x_139:
[----:B------:R-:W-:Y:S05]  /*46f0*/  BSYNC.RECONVERGENT B2 ;  /* 0x0000000000027941 */ /* 0x000fea0003800200 */
.L_x_138:
        /* <DEDUP_REMOVED lines=14> */
.L_x_141:
[----:B------:R-:W-:Y:S05]  /*47e0*/  BSYNC.RECONVERGENT B2 ;  /* 0x0000000000027941 */ /* 0x000fea0003800200 */
.L_x_140:
        /* <DEDUP_REMOVED lines=13> */
.L_x_143:
[----:B------:R-:W-:Y:S05]  /*48c0*/  BSYNC.RECONVERGENT B2 ;  /* 0x0000000000027941 */ /* 0x000fea0003800200 */
.L_x_142:
        /* <DEDUP_REMOVED lines=14> */
.L_x_145:
[----:B------:R-:W-:Y:S05]  /*49b0*/  BSYNC.RECONVERGENT B2 ;  /* 0x0000000000027941 */ /* 0x000fea0003800200 */
.L_x_144:
        /* <DEDUP_REMOVED lines=13> */
.L_x_147:
[----:B------:R-:W-:Y:S05]  /*4a90*/  BSYNC.RECONVERGENT B2 ;  /* 0x0000000000027941 */ /* 0x000fea0003800200 */
.L_x_146:
        /* <DEDUP_REMOVED lines=14> */
.L_x_149:
[----:B------:R-:W-:Y:S05]  /*4b80*/  BSYNC.RECONVERGENT B2 ;  /* 0x0000000000027941 */ /* 0x000fea0003800200 */
.L_x_148:
[----:B------:R-:W-:Y:S01]  /*4b90*/  STG.E desc[UR4][R50.64+0x8c], R3 ;  /* 0x00008c0332007986 */ /* 0x000fe2000c101904 */
[----:B------:R-:W-:Y:S05]  /*4ba0*/  EXIT ;  /* 0x000000000000794d */ /* 0x000fea0003800000 */
        .weak           $__internal_0_$__cuda_sm20_sqrt_rn_f32_slowpath
        .type           $__internal_0_$__cuda_sm20_sqrt_rn_f32_slowpath,@function
        .size           $__internal_0_$__cuda_sm20_sqrt_rn_f32_slowpath,($__internal_1_$__cuda_sm3x_div_rn_noftz_f32_slowpath - $__internal_0_$__cuda_sm20_sqrt_rn_f32_slowpath)
$__internal_0_$__cuda_sm20_sqrt_rn_f32_slowpath:
[----:B------:R-:W-:-:S13]  /*4bb0*/  LOP3.LUT P0, RZ, R38, 0x7fffffff, RZ, 0xc0, !PT ;  /* 0x7fffffff26ff7812 */ /* 0x000fda000780c0ff */
[----:B------:R-:W-:Y:S01]  /*4bc0*/  @!P0 MOV R44, R38 ;  /* 0x00000026002c8202 */ /* 0x000fe20000000f00 */
[----:B------:R-:W-:Y:S06]  /*4bd0*/  @!P0 BRA `(.L_x_150) ;  /* 0x0000000000408947 */ /* 0x000fec0003800000 */
[----:B------:R-:W-:-:S13]  /*4be0*/  FSETP.GEU.FTZ.AND P0, PT, R38, RZ, PT ;  /* 0x000000ff2600720b */ /* 0x000fda0003f1e000 */
[----:B------:R-:W-:Y:S01]  /*4bf0*/  @!P0 MOV R44, 0x7fffffff ;  /* 0x7fffffff002c8802 */ /* 0x000fe20000000f00 */
[----:B------:R-:W-:Y:S06]  /*4c00*/  @!P0 BRA `(.L_x_150) ;  /* 0x0000000000348947 */ /* 0x000fec0003800000 */
[----:B------:R-:W-:-:S13]  /*4c10*/  FSETP.GTU.FTZ.AND P0, PT, |R38|, +INF , PT ;  /* 0x7f8000002600780b */ /* 0x000fda0003f1c200 */
[----:B------:R-:W-:Y:S01]  /*4c20*/  @P0 FADD.FTZ R44, R38, 1 ;  /* 0x3f800000262c0421 */ /* 0x000fe20000010000 */
[----:B------:R-:W-:Y:S06]  /*4c30*/  @P0 BRA `(.L_x_150) ;  /* 0x0000000000280947 */ /* 0x000fec0003800000 */
[----:B------:R-:W-:-:S13]  /*4c40*/  FSETP.NEU.FTZ.AND P0, PT, |R38|, +INF , PT ;  /* 0x7f8000002600780b */ /* 0x000fda0003f1d200 */
[----:B------:R-:W-:Y:S01]  /*4c50*/  @P0 FFMA R43, R38, 1.84467440737095516160e+19, RZ ;  /* 0x5f800000262b0823 */ /* 0x000fe200000000ff */
[----:B------:R-:W-:-:S03]  /*4c60*/  @!P0 MOV R44, R38 ;  /* 0x00000026002c8202 */ /* 0x000fc60000000f00 */
[----:B------:R-:W0:Y:S02]  /*4c70*/  @P0 MUFU.RSQ R40, R43 ;  /* 0x0000002b00280308 */ /* 0x000e240000001400 */
[----:B0-----:R-:W-:Y:S01]  /*4c80*/  @P0 FMUL.FTZ R42, R43, R40 ;  /* 0x000000282b2a0220 */ /* 0x001fe20000410000 */
[----:B------:R-:W-:-:S03]  /*4c90*/  @P0 FMUL.FTZ R40, R40, 0.5 ;  /* 0x3f00000028280820 */ /* 0x000fc60000410000 */
[----:B------:R-:W-:-:S04]  /*4ca0*/  @P0 FADD.FTZ R41, -R42, -RZ ;  /* 0x800000ff2a290221 */ /* 0x000fc80000010100 */
[----:B------:R-:W-:-:S04]  /*4cb0*/  @P0 FFMA R41, R42, R41, R43 ;  /* 0x000000292a290223 */ /* 0x000fc8000000002b */
[----:B------:R-:W-:-:S04]  /*4cc0*/  @P0 FFMA R40, R41, R40, R42 ;  /* 0x0000002829280223 */ /* 0x000fc8000000002a */
[----:B------:R-:W-:-:S07]  /*4cd0*/  @P0 FMUL.FTZ R44, R40, 2.3283064365386962891e-10 ;  /* 0x2f800000282c0820 */ /* 0x000fce0000410000 */
.L_x_150:
[----:B------:R-:W-:Y:S01]  /*4ce0*/  HFMA2 R41, -RZ, RZ, 0, 0 ;  /* 0x00000000ff297431 */ /* 0x000fe200000001ff */
[----:B------:R-:W-:Y:S02]  /*4cf0*/  MOV R40, R30 ;  /* 0x0000001e00287202 */ /* 0x000fe40000000f00 */
[----:B------:R-:W-:Y:S02]  /*4d00*/  MOV R38, R44 ;  /* 0x0000002c00267202 */ /* 0x000fe40000000f00 */
[----:B------:R-:W-:Y:S05]  /*4d10*/  RET.REL.NODEC R40 `(_Z11blockKernelPKfPfiii) ;  /* 0xffffffb028b87950 */ /* 0x000fea0003c3ffff */
        .weak           $__internal_1_$__cuda_sm3x_div_rn_noftz_f32_slowpath
        .type           $__internal_1_$__cuda_sm3x_div_rn_noftz_f32_slowpath,@function
        .size           $__internal_1_$__cuda_sm3x_div_rn_noftz_f32_slowpath,(.L_x_164 - $__internal_1_$__cuda_sm3x_div_rn_noftz_f32_slowpath)
$__internal_1_$__cuda_sm3x_div_rn_noftz_f32_slowpath:
[----:B------:R-:W-:Y:S01]  /*4d20*/  SHF.R.U32.HI R41, RZ, 0x17, R38 ;  /* 0x00000017ff297819 */ /* 0x000fe20000011626 */
[----:B------:R-:W-:Y:S01]  /*4d30*/  BSSY.RECONVERGENT B0, `(.L_x_151) ;  /* 0x0000063000007945 */ /* 0x000fe20003800200 */
[----:B------:R-:W-:Y:S02]  /*4d40*/  SHF.R.U32.HI R44, RZ, 0x17, R47 ;  /* 0x00000017ff2c7819 */ /* 0x000fe4000001162f */
[----:B------:R-:W-:Y:S02]  /*4d50*/  LOP3.LUT R41, R41, 0xff, RZ, 0xc0, !PT ;  /* 0x000000ff29297812 */ /* 0x000fe400078ec0ff */
[----:B------:R-:W-:Y:S02]  /*4d60*/  LOP3.LUT R44, R44, 0xff, RZ, 0xc0, !PT ;  /* 0x000000ff2c2c7812 */ /* 0x000fe400078ec0ff */
[----:B------:R-:W-:Y:S02]  /*4d70*/  IADD3 R30, PT, PT, R41, -0x1, RZ ;  /* 0xffffffff291e7810 */ /* 0x000fe40007ffe0ff */
[----:B------:R-:W-:-:S02]  /*4d80*/  IADD3 R43, PT, PT, R44, -0x1, RZ ;  /* 0xffffffff2c2b7810 */ /* 0x000fc40007ffe0ff */
[----:B------:R-:W-:Y:S02]  /*4d90*/  ISETP.GT.U32.AND P0, PT, R30, 0xfd, PT ;  /* 0x000000fd1e00780c */ /* 0x000fe40003f04070 */
[----:B------:R-:W-:Y:S02]  /*4da0*/  MOV R46, R38 ;  /* 0x00000026002e7202 */ /* 0x000fe40000000f00 */
[----:B------:R-:W-:-:S13]  /*4db0*/  ISETP.GT.U32.OR P0, PT, R43, 0xfd, P0 ;  /* 0x000000fd2b00780c */ /* 0x000fda0000704470 */
[----:B------:R-:W-:Y:S01]  /*4dc0*/  @!P0 MOV R42, RZ ;  /* 0x000000ff002a8202 */ /* 0x000fe20000000f00 */
[----:B------:R-:W-:Y:S06]  /*4dd0*/  @!P0 BRA `(.L_x_152) ;  /* 0x00000000005c8947 */ /* 0x000fec0003800000 */
[----:B------:R-:W-:Y:S02]  /*4de0*/  FSETP.GTU.FTZ.AND P0, PT, |R47|, +INF , PT ;  /* 0x7f8000002f00780b */ /* 0x000fe40003f1c200 */
[----:B------:R-:W-:-:S04]  /*4df0*/  FSETP.GTU.FTZ.AND P1, PT, |R38|, +INF , PT ;  /* 0x7f8000002600780b */ /* 0x000fc80003f3c200 */
[----:B------:R-:W-:-:S13]  /*4e00*/  PLOP3.LUT P0, PT, P0, P1, PT, 0xf8, 0x8f ;  /* 0x00000000008f781c */ /* 0x000fda0000703f70 */
[----:B------:R-:W-:Y:S05]  /*4e10*/  @P0 BRA `(.L_x_153) ;  /* 0x00000004004c0947 */ /* 0x000fea0003800000 */
[----:B------:R-:W-:-:S13]  /*4e20*/  LOP3.LUT P0, RZ, R46, 0x7fffffff, R47, 0xc8, !PT ;  /* 0x7fffffff2eff7812 */ /* 0x000fda000780c82f */
[----:B------:R-:W-:Y:S05]  /*4e30*/  @!P0 BRA `(.L_x_154) ;  /* 0x00000004003c8947 */ /* 0x000fea0003800000 */
[C---:B------:R-:W-:Y:S02]  /*4e40*/  FSETP.NEU.FTZ.AND P2, PT, |R47|.reuse, +INF , PT ;  /* 0x7f8000002f00780b */ /* 0x040fe40003f5d200 */
[----:B------:R-:W-:Y:S02]  /*4e50*/  FSETP.NEU.FTZ.AND P1, PT, |R38|, +INF , PT ;  /* 0x7f8000002600780b */ /* 0x000fe40003f3d200 */
[----:B------:R-:W-:-:S11]  /*4e60*/  FSETP.NEU.FTZ.AND P0, PT, |R47|, +INF , PT ;  /* 0x7f8000002f00780b */ /* 0x000fd60003f1d200 */
[----:B------:R-:W-:Y:S05]  /*4e70*/  @!P1 BRA !P2, `(.L_x_154) ;  /* 0x00000004002c9947 */ /* 0x000fea0005000000 */
[----:B------:R-:W-:-:S04]  /*4e80*/  LOP3.LUT P2, RZ, R47, 0x7fffffff, RZ, 0xc0, !PT ;  /* 0x7fffffff2fff7812 */ /* 0x000fc8000784c0ff */
[----:B------:R-:W-:-:S13]  /*4e90*/  PLOP3.LUT P1, PT, P1, P2, PT, 0x2f, 0xf2 ;  /* 0x0000000000f2781c */ /* 0x000fda0000f24577 */
[----:B------:R-:W-:Y:S05]  /*4ea0*/  @P1 BRA `(.L_x_155) ;  /* 0x0000000400181947 */ /* 0x000fea0003800000 */
[----:B------:R-:W-:-:S04]  /*4eb0*/  LOP3.LUT P1, RZ, R46, 0x7fffffff, RZ, 0xc0, !PT ;  /* 0x7fffffff2eff7812 */ /* 0x000fc8000782c0ff */
[----:B------:R-:W-:-:S13]  /*4ec0*/  PLOP3.LUT P0, PT, P0, P1, PT, 0x2f, 0xf2 ;  /* 0x0000000000f2781c */ /* 0x000fda0000702577 */
[----:B------:R-:W-:Y:S05]  /*4ed0*/  @P0 BRA `(.L_x_156) ;  /* 0x0000000400000947 */ /* 0x000fea0003800000 */
[----:B------:R-:W-:Y:S02]  /*4ee0*/  ISETP.GE.AND P0, PT, R43, RZ, PT ;  /* 0x000000ff2b00720c */ /* 0x000fe40003f06270 */
[----:B------:R-:W-:-:S11]  /*4ef0*/  ISETP.GE.AND P1, PT, R30, RZ, PT ;  /* 0x000000ff1e00720c */ /* 0x000fd60003f26270 */
[----:B------:R-:W-:Y:S01]  /*4f00*/  @P0 MOV R42, RZ ;  /* 0x000000ff002a0202 */ /* 0x000fe20000000f00 */
[----:B------:R-:W-:Y:S01]  /*4f10*/  @!P0 FFMA R47, R47, 1.84467440737095516160e+19, RZ ;  /* 0x5f8000002f2f8823 */ /* 0x000fe200000000ff */
[----:B------:R-:W-:Y:S01]  /*4f20*/  @!P0 MOV R42, 0xffffffc0 ;  /* 0xffffffc0002a8802 */ /* 0x000fe20000000f00 */
[----:B------:R-:W-:-:S03]  /*4f30*/  @!P1 FFMA R46, R38, 1.84467440737095516160e+19, RZ ;  /* 0x5f800000262e9823 */ /* 0x000fc600000000ff */
[----:B------:R-:W-:-:S07]  /*4f40*/  @!P1 IADD3 R42, PT, PT, R42, 0x40, RZ ;  /* 0x000000402a2a9810 */ /* 0x000fce0007ffe0ff */
.L_x_152:
[----:B------:R-:W-:Y:S01]  /*4f50*/  LEA R43, R41, 0xc0800000, 0x17 ;  /* 0xc0800000292b7811 */ /* 0x000fe200078eb8ff */
[----:B------:R-:W-:Y:S01]  /*4f60*/  BSSY.RECONVERGENT B1, `(.L_x_157) ;  /* 0x0000036000017945 */ /* 0x000fe20003800200 */
[----:B------:R-:W-:Y:S02]  /*4f70*/  IADD3 R44, PT, PT, R44, -0x7f, RZ ;  /* 0xffffff812c2c7810 */ /* 0x000fe40007ffe0ff */
[----:B------:R-:W-:-:S03]  /*4f80*/  IADD3 R48, PT, PT, -R43, R46, RZ ;  /* 0x0000002e2b307210 */ /* 0x000fc60007ffe1ff */
[----:B------:R-:W-:Y:S01]  /*4f90*/  IMAD R30, R44, -0x800000, R47 ;  /* 0xff8000002c1e7824 */ /* 0x000fe200078e022f */
[----:B------:R-:W0:Y:S01]  /*4fa0*/  MUFU.RCP R46, R48 ;  /* 0x00000030002e7308 */ /* 0x000e220000001000 */
[----:B------:R-:W-:-:S04]  /*4fb0*/  FADD.FTZ R45, -R48, -RZ ;  /* 0x800000ff302d7221 */ /* 0x000fc80000010100 */
[----:B0-----:R-:W-:-:S04]  /*4fc0*/  FFMA R43, R46, R45, 1 ;  /* 0x3f8000002e2b7423 */ /* 0x001fc8000000002d */
[----:B------:R-:W-:-:S04]  /*4fd0*/  FFMA R43, R46, R43, R46 ;  /* 0x0000002b2e2b7223 */ /* 0x000fc8000000002e */
[----:B------:R-:W-:-:S04]  /*4fe0*/  FFMA R46, R30, R43, RZ ;  /* 0x0000002b1e2e7223 */ /* 0x000fc800000000ff */
[----:B------:R-:W-:-:S04]  /*4ff0*/  FFMA R47, R45, R46, R30 ;  /* 0x0000002e2d2f7223 */ /* 0x000fc8000000001e */
[----:B------:R-:W-:Y:S01]  /*5000*/  FFMA R46, R43, R47, R46 ;  /* 0x0000002f2b2e7223 */ /* 0x000fe2000000002e */
[----:B------:R-:W-:-:S03]  /*5010*/  IADD3 R47, PT, PT, R44, 0x7f, -R41 ;  /* 0x0000007f2c2f7810 */ /* 0x000fc60007ffe829 */
[----:B------:R-:W-:Y:S01]  /*5020*/  FFMA R45, R45, R46, R30 ;  /* 0x0000002e2d2d7223 */ /* 0x000fe2000000001e */
[----:B------:R-:W-:-:S03]  /*5030*/  IADD3 R47, PT, PT, R47, R42, RZ ;  /* 0x0000002a2f2f7210 */ /* 0x000fc60007ffe0ff */
[----:B------:R-:W-:-:S05]  /*5040*/  FFMA R30, R43, R45, R46 ;  /* 0x0000002d2b1e7223 */ /* 0x000fca000000002e */
[----:B------:R-:W-:-:S04]  /*5050*/  SHF.R.U32.HI R41, RZ, 0x17, R30 ;  /* 0x00000017ff297819 */ /* 0x000fc8000001161e */
[----:B------:R-:W-:-:S04]  /*5060*/  LOP3.LUT R42, R41, 0xff, RZ, 0xc0, !PT ;  /* 0x000000ff292a7812 */ /* 0x000fc800078ec0ff */
[----:B------:R-:W-:-:S04]  /*5070*/  IADD3 R41, PT, PT, R42, R47, RZ ;  /* 0x0000002f2a297210 */ /* 0x000fc80007ffe0ff */
[----:B------:R-:W-:-:S04]  /*5080*/  IADD3 R42, PT, PT, R41, -0x1, RZ ;  /* 0xffffffff292a7810 */ /* 0x000fc80007ffe0ff */
[----:B------:R-:W-:-:S13]  /*5090*/  ISETP.GE.U32.AND P0, PT, R42, 0xfe, PT ;  /* 0x000000fe2a00780c */ /* 0x000fda0003f06070 */
[----:B------:R-:W-:Y:S05]  /*50a0*/  @!P0 BRA `(.L_x_158) ;  /* 0x0000000000808947 */ /* 0x000fea0003800000 */
[----:B------:R-:W-:-:S13]  /*50b0*/  ISETP.GT.AND P0, PT, R41, 0xfe, PT ;  /* 0x000000fe2900780c */ /* 0x000fda0003f04270 */
[----:B------:R-:W-:Y:S05]  /*50c0*/  @P0 BRA `(.L_x_159) ;  /* 0x00000000006c0947 */ /* 0x000fea0003800000 */
[----:B------:R-:W-:-:S13]  /*50d0*/  ISETP.GE.AND P0, PT, R41, 0x1, PT ;  /* 0x000000012900780c */ /* 0x000fda0003f06270 */
[----:B------:R-:W-:Y:S05]  /*50e0*/  @P0 BRA `(.L_x_160) ;  /* 0x0000000000740947 */ /* 0x000fea0003800000 */
[----:B------:R-:W-:Y:S02]  /*50f0*/  ISETP.GE.AND P0, PT, R41, -0x18, PT ;  /* 0xffffffe82900780c */ /* 0x000fe40003f06270 */
[----:B------:R-:W-:-:S11]  /*5100*/  LOP3.LUT R30, R30, 0x80000000, RZ, 0xc0, !PT ;  /* 0x800000001e1e7812 */ /* 0x000fd600078ec0ff */
[----:B------:R-:W-:Y:S05]  /*5110*/  @!P0 BRA `(.L_x_160) ;  /* 0x0000000000688947 */ /* 0x000fea0003800000 */
[CCC-:B------:R-:W-:Y:S01]  /*5120*/  FFMA.RZ R42, R43.reuse, R45.reuse, R46.reuse ;  /* 0x0000002d2b2a7223 */ /* 0x1c0fe2000000c02e */
[CCC-:B------:R-:W-:Y:S01]  /*5130*/  FFMA.RP R44, R43.reuse, R45.reuse, R46.reuse ;  /* 0x0000002d2b2c7223 */ /* 0x1c0fe2000000802e */
[----:B------:R-:W-:Y:S01]  /*5140*/  FFMA.RM R45, R43, R45, R46 ;  /* 0x0000002d2b2d7223 */ /* 0x000fe2000000402e */
[C---:B------:R-:W-:Y:S02]  /*5150*/  IADD3 R43, PT, PT, R41.reuse, 0x20, RZ ;  /* 0x00000020292b7810 */ /* 0x040fe40007ffe0ff */
[----:B------:R-:W-:Y:S02]  /*5160*/  LOP3.LUT R42, R42, 0x7fffff, RZ, 0xc0, !PT ;  /* 0x007fffff2a2a7812 */ /* 0x000fe400078ec0ff */
[C---:B------:R-:W-:Y:S02]  /*5170*/  ISETP.NE.AND P2, PT, R41.reuse, RZ, PT ;  /* 0x000000ff2900720c */ /* 0x040fe40003f45270 */
[----:B------:R-:W-:Y:S02]  /*5180*/  LOP3.LUT R42, R42, 0x800000, RZ, 0xfc, !PT ;  /* 0x008000002a2a7812 */ /* 0x000fe400078efcff */
[----:B------:R-:W-:-:S02]  /*5190*/  ISETP.NE.AND P1, PT, R41, RZ, PT ;  /* 0x000000ff2900720c */ /* 0x000fc40003f25270 */
[----:B------:R-:W-:Y:S02]  /*51a0*/  IADD3 R41, PT, PT, -R41, RZ, RZ ;  /* 0x000000ff29297210 */ /* 0x000fe40007ffe1ff */
[----:B------:R-:W-:Y:S02]  /*51b0*/  SHF.L.U32 R43, R42, R43, RZ ;  /* 0x0000002b2a2b7219 */ /* 0x000fe400000006ff */
[----:B------:R-:W-:Y:S02]  /*51c0*/  FSETP.NEU.FTZ.AND P0, PT, R44, R45, PT ;  /* 0x0000002d2c00720b */ /* 0x000fe40003f1d000 */
[----:B------:R-:W-:Y:S02]  /*51d0*/  SEL R41, R41, RZ, P2 ;  /* 0x000000ff29297207 */ /* 0x000fe40001000000 */
[----:B------:R-:W-:Y:S02]  /*51e0*/  ISETP.NE.AND P1, PT, R43, RZ, P1 ;  /* 0x000000ff2b00720c */ /* 0x000fe40000f25270 */
[----:B------:R-:W-:-:S02]  /*51f0*/  SHF.R.U32.HI R44, RZ, R41, R42 ;  /* 0x00000029ff2c7219 */ /* 0x000fc4000001162a */
[----:B------:R-:W-:Y:S02]  /*5200*/  PLOP3.LUT P0, PT, P0, P1, PT, 0xf8, 0x8f ;  /* 0x00000000008f781c */ /* 0x000fe40000703f70 */
[----:B------:R-:W-:Y:S02]  /*5210*/  SHF.R.U32.HI R42, RZ, 0x1, R44 ;  /* 0x00000001ff2a7819 */ /* 0x000fe4000001162c */
[----:B------:R-:W-:-:S04]  /*5220*/  SEL R41, RZ, 0x1, !P0 ;  /* 0x00000001ff297807 */ /* 0x000fc80004000000 */
[----:B------:R-:W-:-:S04]  /*5230*/  LOP3.LUT R41, R41, 0x1, R42, 0xf8, !PT ;  /* 0x0000000129297812 */ /* 0x000fc800078ef82a */
[----:B------:R-:W-:-:S04]  /*5240*/  LOP3.LUT R41, R41, R44, RZ, 0xc0, !PT ;  /* 0x0000002c29297212 */ /* 0x000fc800078ec0ff */
[----:B------:R-:W-:-:S04]  /*5250*/  IADD3 R41, PT, PT, R42, R41, RZ ;  /* 0x000000292a297210 */ /* 0x000fc80007ffe0ff */
[----:B------:R-:W-:Y:S01]  /*5260*/  LOP3.LUT R30, R41, R30, RZ, 0xfc, !PT ;  /* 0x0000001e291e7212 */ /* 0x000fe200078efcff */
[----:B------:R-:W-:Y:S06]  /*5270*/  BRA `(.L_x_160) ;  /* 0x0000000000107947 */ /* 0x000fec0003800000 */
.L_x_159:
[----:B------:R-:W-:-:S04]  /*5280*/  LOP3.LUT R30, R30, 0x80000000, RZ, 0xc0, !PT ;  /* 0x800000001e1e7812 */ /* 0x000fc800078ec0ff */
[----:B------:R-:W-:Y:S01]  /*5290*/  LOP3.LUT R30, R30, 0x7f800000, RZ, 0xfc, !PT ;  /* 0x7f8000001e1e7812 */ /* 0x000fe200078efcff */
[----:B------:R-:W-:Y:S06]  /*52a0*/  BRA `(.L_x_160) ;  /* 0x0000000000047947 */ /* 0x000fec0003800000 */
.L_x_158:
[----:B------:R-:W-:-:S07]  /*52b0*/  LEA R30, R47, R30, 0x17 ;  /* 0x0000001e2f1e7211 */ /* 0x000fce00078eb8ff */
.L_x_160:
[----:B------:R-:W-:Y:S05]  /*52c0*/  BSYNC.RECONVERGENT B1 ;  /* 0x0000000000017941 */ /* 0x000fea0003800200 */
.L_x_157:
[----:B------:R-:W-:Y:S05]  /*52d0*/  BRA `(.L_x_161) ;  /* 0x0000000000207947 */ /* 0x000fea0003800000 */
.L_x_156:
[----:B------:R-:W-:-:S04]  /*52e0*/  LOP3.LUT R46, R46, 0x80000000, R47, 0x48, !PT ;  /* 0x800000002e2e7812 */ /* 0x000fc800078e482f */
[----:B------:R-:W-:Y:S01]  /*52f0*/  LOP3.LUT R30, R46, 0x7f800000, RZ, 0xfc, !PT ;  /* 0x7f8000002e1e7812 */ /* 0x000fe200078efcff */
[----:B------:R-:W-:Y:S06]  /*5300*/  BRA `(.L_x_161) ;  /* 0x0000000000147947 */ /* 0x000fec0003800000 */
.L_x_155:
[----:B------:R-:W-:Y:S01]  /*5310*/  LOP3.LUT R30, R46, 0x80000000, R47, 0x48, !PT ;  /* 0x800000002e1e7812 */ /* 0x000fe200078e482f */
[----:B------:R-:W-:Y:S06]  /*5320*/  BRA `(.L_x_161) ;  /* 0x00000000000c7947 */ /* 0x000fec0003800000 */
.L_x_154:
[----:B------:R-:W0:Y:S01]  /*5330*/  MUFU.RSQ R30, -QNAN ;  /* 0xffc00000001e7908 */ /* 0x000e220000001400 */
[----:B------:R-:W-:Y:S05]  /*5340*/  BRA `(.L_x_161) ;  /* 0x0000000000047947 */ /* 0x000fea0003800000 */
.L_x_153:
[----:B------:R-:W-:-:S07]  /*5350*/  FADD.FTZ R30, R47, R38 ;  /* 0x000000262f1e7221 */ /* 0x000fce0000010000 */
.L_x_161:
[----:B------:R-:W-:Y:S05]  /*5360*/  BSYNC.RECONVERGENT B0 ;  /* 0x0000000000007941 */ /* 0x000fea0003800200 */
.L_x_151:
[----:B------:R-:W-:-:S04]  /*5370*/  HFMA2 R41, -RZ, RZ, 0, 0 ;  /* 0x00000000ff297431 */ /* 0x000fc800000001ff */
[----:B0-----:R-:W-:Y:S05]  /*5380*/  RET.REL.NODEC R40 `(_Z11blockKernelPKfPfiii) ;  /* 0xffffffac281c7950 */ /* 0x001fea0003c3ffff */
.L_x_162:
[----:B------:R-:W-:-:S00]  /*5390*/  BRA `(.L_x_162) ;  /* 0xfffffffc00fc7947 */ /* 0x000fc0000383ffff */
[----:B------:R-:W-:-:S00]  /*53a0*/  NOP ;  /* 0x0000000000007918 */ /* 0x000fc00000000000 */
        /* <DEDUP_REMOVED lines=13> */
.L_x_164:


//--------------------- .nv.shared.reserved.0     --------------------------
	.section	.nv.shared.reserved.0,"aw",@nobits
	.weak		__nv_reservedSMEM_offset_0_alias
	.size		__nv_reservedSMEM_offset_0_alias, 0, 64
	.other		__nv_reservedSMEM_offset_0_alias,@"STO_CUDA_RESERVED_SHARED STV_DEFAULT"
__nv_reservedSMEM_offset_0_alias:
	.zero		0
	.zero		64


//--------------------- .nv.constant0._Z11blockKernelPKfPfiii --------------------------
	.section	.nv.constant0._Z11blockKernelPKfPfiii,"a",@progbits
	.sectionflags	@""
	.align	4
.nv.constant0._Z11blockKernelPKfPfiii:
	.zero		924


//--------------------- SYMBOLS --------------------------

	.type		.nv.reservedSmem.offset0,@object
	.size		.nv.reservedSmem.offset0,0x4
